	.target	sm_100a

	.elftype	@"ET_EXEC"


//--------------------- .note.nv.tkinfo           --------------------------
	.section	.note.nv.tkinfo,"",@"SHT_NOTE"
	.sectionflags	@"SHF_NOTE_NV_TKINFO"
	.tkinfo
        /*0018*/ 	.word	0x00000002
        /*0030*/ 	.string	""
        /*0030*/ 	.string	"ptxas"
        /*0030*/ 	.string	"Cuda compilation tools, release 13.0, V13.0.88"
        /*0030*/ 	.string	"Build cuda_13.0.r13.0/compiler.36424714_0"
        /*0030*/ 	.string	"-arch sm_100a -m 64 "



//--------------------- .note.nv.cuinfo           --------------------------
	.section	.note.nv.cuinfo,"",@"SHT_NOTE"
	.sectionflags	@"SHF_NOTE_NV_CUINFO"
        /*0018*/ 	.short	0x0002
        /*001a*/ 	.short	0x0064
        /*001c*/ 	.short	0x0082
	.zero		2


//--------------------- .nv.info                  --------------------------
	.section	.nv.info,"",@"SHT_CUDA_INFO"
	.align	4


	//----- nvinfo : EIATTR_REGCOUNT
	.align		4
        /*0000*/ 	.byte	0x04, 0x2f
        /*0002*/ 	.short	(.L_16 - .L_15)
	.align		4
.L_15:
        /*0004*/ 	.word	index@(_ZN7cutlass13device_kernelINS_4gemm6kernel13GemmUniversalIN4cute5tupleIJiiiiEEENS1_10collective13CollectiveMmaINS1_35MainloopSm100TmaUmmaWarpSpecializedILi31ELi2ELi4ENS5_IJNS4_1CILi2EEENSA_ILi1EEESC_EEEEENS5_IJNSA_ILi64EEENSA_ILi48EEESF_EEENS_12float_e4m3_tENS5_IJlSC_lEEESI_SJ_NS4_8TiledMMAINS4_8MMA_AtomIJNS4_10MMA_TraitsINS4_19SM100_MMA_F8F6F4_SSEJSI_SI_fSF_SG_NS4_17integral_constantINS4_4UMMA5MajorELSQ_0EEESR_NSO_INSP_7ScaleInELSS_0EEEST_EEEEEENS4_6LayoutINS5_IJSC_SC_SC_EEENS5_IJNSA_ILi0EEESY_SY_EEEEENS5_IJNS4_10UnderscoreES11_S11_EEEEENS4_13SM90_TMA_LOADENS4_14ComposedLayoutINS4_7SwizzleILi2ELi4ELi3EEENS4_18smem_ptr_flag_bitsILi8EEENSW_INS5_IJNSA_ILi8EEESF_EEENS5_IJSF_SC_EEEEEEEvNS4_8identityENS4_23SM90_TMA_LOAD_MULTICASTES1E_vS1F_EENS_8epilogue10collective18CollectiveEpilogueINS1I_23Sm100TmaWarpSpecializedILi1ELi1ELi24ELb0ELb0EEEJSH_NS5_IJNSW_ISF_SC_EENSW_ISG_SC_EEEEESI_SJ_SI_SJ_NS1I_6fusion15FusionCallbacksIS1M_NS1Q_17LinearCombinationISI_fSI_fLNS_15FloatRoundStyleE2EEESH_S1P_JEEENS4_5SM1004TMEM4LOAD25SM100_TMEM_LOAD_16dp32b8xES14_NS15_INS16_ILi0ELi4ELi3EEES19_NSW_INS5_IJS1A_NSA_ILi16EEEEEENS5_IJS21_SC_EEEEEEENS4_39AutoVectorizingCopyWithAssumedAlignmentILi128EEENS4_14SM90_TMA_STOREES25_S27_S27_EEEvvEEEEvNT_6ParamsE)
        /*0008*/ 	.word	0x0000003f


	//----- nvinfo : EIATTR_FRAME_SIZE
	.align		4
.L_16:
        /*000c*/ 	.byte	0x04, 0x11
        /*000e*/ 	.short	(.L_18 - .L_17)
	.align		4
.L_17:
        /*0010*/ 	.word	index@($__internal_2_$__cuda_sm10x_tcgen05_guardrail_trap_unallocated_columns_being_dealloced)
        /*0014*/ 	.word	0x00000000


	//----- nvinfo : EIATTR_FRAME_SIZE
	.align		4
.L_18:
        /*0018*/ 	.byte	0x04, 0x11
        /*001a*/ 	.short	(.L_20 - .L_19)
	.align		4
.L_19:
        /*001c*/ 	.word	index@($__internal_1_$__cuda_sm10x_tcgen05_guardrail_trap_phase_invalid_during_alloc)
        /*0020*/ 	.word	0x00000000


	//----- nvinfo : EIATTR_FRAME_SIZE
	.align		4
.L_20:
        /*0024*/ 	.byte	0x04, 0x11
        /*0026*/ 	.short	(.L_22 - .L_21)
	.align		4
.L_21:
        /*0028*/ 	.word	index@($__internal_0_$__cuda_sm10x_tcgen05_guardrail_trap_col_being_dealloced_not_returned_by_alloc)
        /*002c*/ 	.word	0x00000000


	//----- nvinfo : EIATTR_FRAME_SIZE
	.align		4
.L_22:
        /*0030*/ 	.byte	0x04, 0x11
        /*0032*/ 	.short	(.L_24 - .L_23)
	.align		4
.L_23:
        /*0034*/ 	.word	index@(_ZN7cutlass13device_kernelINS_4gemm6kernel13GemmUniversalIN4cute5tupleIJiiiiEEENS1_10collective13CollectiveMmaINS1_35MainloopSm100TmaUmmaWarpSpecializedILi31ELi2ELi4ENS5_IJNS4_1CILi2EEENSA_ILi1EEESC_EEEEENS5_IJNSA_ILi64EEENSA_ILi48EEESF_EEENS_12float_e4m3_tENS5_IJlSC_lEEESI_SJ_NS4_8TiledMMAINS4_8MMA_AtomIJNS4_10MMA_TraitsINS4_19SM100_MMA_F8F6F4_SSEJSI_SI_fSF_SG_NS4_17integral_constantINS4_4UMMA5MajorELSQ_0EEESR_NSO_INSP_7ScaleInELSS_0EEEST_EEEEEENS4_6LayoutINS5_IJSC_SC_SC_EEENS5_IJNSA_ILi0EEESY_SY_EEEEENS5_IJNS4_10UnderscoreES11_S11_EEEEENS4_13SM90_TMA_LOADENS4_14ComposedLayoutINS4_7SwizzleILi2ELi4ELi3EEENS4_18smem_ptr_flag_bitsILi8EEENSW_INS5_IJNSA_ILi8EEESF_EEENS5_IJSF_SC_EEEEEEEvNS4_8identityENS4_23SM90_TMA_LOAD_MULTICASTES1E_vS1F_EENS_8epilogue10collective18CollectiveEpilogueINS1I_23Sm100TmaWarpSpecializedILi1ELi1ELi24ELb0ELb0EEEJSH_NS5_IJNSW_ISF_SC_EENSW_ISG_SC_EEEEESI_SJ_SI_SJ_NS1I_6fusion15FusionCallbacksIS1M_NS1Q_17LinearCombinationISI_fSI_fLNS_15FloatRoundStyleE2EEESH_S1P_JEEENS4_5SM1004TMEM4LOAD25SM100_TMEM_LOAD_16dp32b8xES14_NS15_INS16_ILi0ELi4ELi3EEES19_NSW_INS5_IJS1A_NSA_ILi16EEEEEENS5_IJS21_SC_EEEEEEENS4_39AutoVectorizingCopyWithAssumedAlignmentILi128EEENS4_14SM90_TMA_STOREES25_S27_S27_EEEvvEEEEvNT_6ParamsE)
        /*0038*/ 	.word	0x00000000


	//----- nvinfo : EIATTR_MIN_STACK_SIZE
	.align		4
.L_24:
        /*003c*/ 	.byte	0x04, 0x12
        /*003e*/ 	.short	(.L_26 - .L_25)
	.align		4
.L_25:
        /*0040*/ 	.word	index@(_ZN7cutlass13device_kernelINS_4gemm6kernel13GemmUniversalIN4cute5tupleIJiiiiEEENS1_10collective13CollectiveMmaINS1_35MainloopSm100TmaUmmaWarpSpecializedILi31ELi2ELi4ENS5_IJNS4_1CILi2EEENSA_ILi1EEESC_EEEEENS5_IJNSA_ILi64EEENSA_ILi48EEESF_EEENS_12float_e4m3_tENS5_IJlSC_lEEESI_SJ_NS4_8TiledMMAINS4_8MMA_AtomIJNS4_10MMA_TraitsINS4_19SM100_MMA_F8F6F4_SSEJSI_SI_fSF_SG_NS4_17integral_constantINS4_4UMMA5MajorELSQ_0EEESR_NSO_INSP_7ScaleInELSS_0EEEST_EEEEEENS4_6LayoutINS5_IJSC_SC_SC_EEENS5_IJNSA_ILi0EEESY_SY_EEEEENS5_IJNS4_10UnderscoreES11_S11_EEEEENS4_13SM90_TMA_LOADENS4_14ComposedLayoutINS4_7SwizzleILi2ELi4ELi3EEENS4_18smem_ptr_flag_bitsILi8EEENSW_INS5_IJNSA_ILi8EEESF_EEENS5_IJSF_SC_EEEEEEEvNS4_8identityENS4_23SM90_TMA_LOAD_MULTICASTES1E_vS1F_EENS_8epilogue10collective18CollectiveEpilogueINS1I_23Sm100TmaWarpSpecializedILi1ELi1ELi24ELb0ELb0EEEJSH_NS5_IJNSW_ISF_SC_EENSW_ISG_SC_EEEEESI_SJ_SI_SJ_NS1I_6fusion15FusionCallbacksIS1M_NS1Q_17LinearCombinationISI_fSI_fLNS_15FloatRoundStyleE2EEESH_S1P_JEEENS4_5SM1004TMEM4LOAD25SM100_TMEM_LOAD_16dp32b8xES14_NS15_INS16_ILi0ELi4ELi3EEES19_NSW_INS5_IJS1A_NSA_ILi16EEEEEENS5_IJS21_SC_EEEEEEENS4_39AutoVectorizingCopyWithAssumedAlignmentILi128EEENS4_14SM90_TMA_STOREES25_S27_S27_EEEvvEEEEvNT_6ParamsE)
        /*0044*/ 	.word	0x00000000
.L_26:


//--------------------- .nv.compat                --------------------------
	.section	.nv.compat,"",@"SHT_CUDA_COMPAT_INFO"
	.align	4
        /*0000*/ 	.byte	0x02, 0x09, 0x01, 0x00, 0x02, 0x02, 0x02, 0x00, 0x02, 0x05, 0x05, 0x00, 0x03, 0x07, 0x01, 0x01
        /*0010*/ 	.byte	0x02, 0x03, 0x01, 0x00, 0x02, 0x06, 0x01, 0x00, 0x04, 0x0b, 0x08, 0x00, 0x09, 0x00, 0x00, 0x00
        /*0020*/ 	.byte	0x00, 0x00, 0x00, 0x00


//--------------------- .nv.info._ZN7cutlass13device_kernelINS_4gemm6kernel13GemmUniversalIN4cute5tupleIJiiiiEEENS1_10collective13CollectiveMmaINS1_35MainloopSm100TmaUmmaWarpSpecializedILi31ELi2ELi4ENS5_IJNS4_1CILi2EEENSA_ILi1EEESC_EEEEENS5_IJNSA_ILi64EEENSA_ILi48EEESF_EEENS_12float_e4m3_tENS5_IJlSC_lEEESI_SJ_NS4_8TiledMMAINS4_8MMA_AtomIJNS4_10MMA_TraitsINS4_19SM100_MMA_F8F6F4_SSEJSI_SI_fSF_SG_NS4_17integral_constantINS4_4UMMA5MajorELSQ_0EEESR_NSO_INSP_7ScaleInELSS_0EEEST_EEEEEENS4_6LayoutINS5_IJSC_SC_SC_EEENS5_IJNSA_ILi0EEESY_SY_EEEEENS5_IJNS4_10UnderscoreES11_S11_EEEEENS4_13SM90_TMA_LOADENS4_14ComposedLayoutINS4_7SwizzleILi2ELi4ELi3EEENS4_18smem_ptr_flag_bitsILi8EEENSW_INS5_IJNSA_ILi8EEESF_EEENS5_IJSF_SC_EEEEEEEvNS4_8identityENS4_23SM90_TMA_LOAD_MULTICASTES1E_vS1F_EENS_8epilogue10collective18CollectiveEpilogueINS1I_23Sm100TmaWarpSpecializedILi1ELi1ELi24ELb0ELb0EEEJSH_NS5_IJNSW_ISF_SC_EENSW_ISG_SC_EEEEESI_SJ_SI_SJ_NS1I_6fusion15FusionCallbacksIS1M_NS1Q_17LinearCombinationISI_fSI_fLNS_15FloatRoundStyleE2EEESH_S1P_JEEENS4_5SM1004TMEM4LOAD25SM100_TMEM_LOAD_16dp32b8xES14_NS15_INS16_ILi0ELi4ELi3EEES19_NSW_INS5_IJS1A_NSA_ILi16EEEEEENS5_IJS21_SC_EEEEEEENS4_39AutoVectorizingCopyWithAssumedAlignmentILi128EEENS4_14SM90_TMA_STOREES25_S27_S27_EEEvvEEEEvNT_6ParamsE --------------------------
	.section	.nv.info._ZN7cutlass13device_kernelINS_4gemm6kernel13GemmUniversalIN4cute5tupleIJiiiiEEENS1_10collective13CollectiveMmaINS1_35MainloopSm100TmaUmmaWarpSpecializedILi31ELi2ELi4ENS5_IJNS4_1CILi2EEENSA_ILi1EEESC_EEEEENS5_IJNSA_ILi64EEENSA_ILi48EEESF_EEENS_12float_e4m3_tENS5_IJlSC_lEEESI_SJ_NS4_8TiledMMAINS4_8MMA_AtomIJNS4_10MMA_TraitsINS4_19SM100_MMA_F8F6F4_SSEJSI_SI_fSF_SG_NS4_17integral_constantINS4_4UMMA5MajorELSQ_0EEESR_NSO_INSP_7ScaleInELSS_0EEEST_EEEEEENS4_6LayoutINS5_IJSC_SC_SC_EEENS5_IJNSA_ILi0EEESY_SY_EEEEENS5_IJNS4_10UnderscoreES11_S11_EEEEENS4_13SM90_TMA_LOADENS4_14ComposedLayoutINS4_7SwizzleILi2ELi4ELi3EEENS4_18smem_ptr_flag_bitsILi8EEENSW_INS5_IJNSA_ILi8EEESF_EEENS5_IJSF_SC_EEEEEEEvNS4_8identityENS4_23SM90_TMA_LOAD_MULTICASTES1E_vS1F_EENS_8epilogue10collective18CollectiveEpilogueINS1I_23Sm100TmaWarpSpecializedILi1ELi1ELi24ELb0ELb0EEEJSH_NS5_IJNSW_ISF_SC_EENSW_ISG_SC_EEEEESI_SJ_SI_SJ_NS1I_6fusion15FusionCallbacksIS1M_NS1Q_17LinearCombinationISI_fSI_fLNS_15FloatRoundStyleE2EEESH_S1P_JEEENS4_5SM1004TMEM4LOAD25SM100_TMEM_LOAD_16dp32b8xES14_NS15_INS16_ILi0ELi4ELi3EEES19_NSW_INS5_IJS1A_NSA_ILi16EEEEEENS5_IJS21_SC_EEEEEEENS4_39AutoVectorizingCopyWithAssumedAlignmentILi128EEENS4_14SM90_TMA_STOREES25_S27_S27_EEEvvEEEEvNT_6ParamsE,"",@"SHT_CUDA_INFO"
	.sectionflags	@""
	.align	4


	//----- nvinfo : EIATTR_CUDA_API_VERSION
	.align		4
        /*0000*/ 	.byte	0x04, 0x37
        /*0002*/ 	.short	(.L_28 - .L_27)
.L_27:
        /*0004*/ 	.word	0x00000082


	//----- nvinfo : EIATTR_KPARAM_INFO
	.align		4
.L_28:
        /*0008*/ 	.byte	0x04, 0x17
        /*000a*/ 	.short	(.L_30 - .L_29)
.L_29:
        /*000c*/ 	.word	0x00000000
        /*0010*/ 	.short	0x0000
        /*0012*/ 	.short	0x0000
        /*0014*/ 	.byte	0x00, 0xf0, 0x01, 0x20


	//----- nvinfo : EIATTR_AT_ENTRY_FRAGMENTS
	.align		4
.L_30:
        /*0018*/ 	.byte	0x04, 0x4f
        /*001a*/ 	.short	(.L_32 - .L_31)


	//   ....[0]....
.L_31:
        /*001c*/ 	.word	0x00000006


	//----- nvinfo : EIATTR_RESERVED_SMEM_USED
	.align		4
.L_32:
        /*0020*/ 	.byte	0x01, 0x41
	.zero		2


	//----- nvinfo : EIATTR_SPARSE_MMA_MASK
	.align		4
        /*0024*/ 	.byte	0x03, 0x50
        /*0026*/ 	.short	0x0000


	//----- nvinfo : EIATTR_TCGEN05_1CTA_USED
	.align		4
        /*0028*/ 	.byte	0x01, 0x51
	.zero		2


	//----- nvinfo : EIATTR_MAXREG_COUNT
	.align		4
        /*002c*/ 	.byte	0x03, 0x1b
        /*002e*/ 	.short	0x00ff


	//----- nvinfo : EIATTR_NUM_BARRIERS
	.align		4
        /*0030*/ 	.byte	0x02, 0x4c
        /*0032*/ 	.byte	0x07
	.zero		1


	//----- nvinfo : EIATTR_EXTERNS
	.align		4
        /*0034*/ 	.byte	0x04, 0x0f
        /*0036*/ 	.short	(.L_34 - .L_33)


	//   ....[0]....
	.align		4
.L_33:
        /*0038*/ 	.word	index@(__assertfail)


	//----- nvinfo : EIATTR_MERCURY_ISA_VERSION
	.align		4
.L_34:
        /*003c*/ 	.byte	0x03, 0x5f
        /*003e*/ 	.short	0x0101


	//----- nvinfo : EIATTR_INT_WARP_WIDE_INSTR_OFFSETS
	.align		4
        /*0040*/ 	.byte	0x04, 0x31
        /*0042*/ 	.short	(.L_36 - .L_35)


	//   ....[0]....
.L_35:
        /*0044*/ 	.word	0x00004e20


	//   ....[1]....
        /*0048*/ 	.word	0x00004e50


	//   ....[2]....
        /*004c*/ 	.word	0x00004e70


	//   ....[3]....
        /*0050*/ 	.word	0x00005a90


	//   ....[4]....
        /*0054*/ 	.word	0x00005bc0


	//   ....[5]....
        /*0058*/ 	.word	0x00005c50


	//   ....[6]....
        /*005c*/ 	.word	0x00005c70


	//----- nvinfo : EIATTR_COOP_GROUP_MASK_REGIDS
	.align		4
.L_36:
        /*0060*/ 	.byte	0x04, 0x29
        /*0062*/ 	.short	(.L_38 - .L_37)


	//   ....[0]....
.L_37:
        /*0064*/ 	.word	0xffffffff


	//   ....[1]....
        /*0068*/ 	.word	0xffffffff


	//   ....[2]....
        /*006c*/ 	.word	0xffffffff


	//   ....[3]....
        /*0070*/ 	.word	0xffffffff


	//   ....[4]....
        /*0074*/ 	.word	0xffffffff


	//   ....[5]....
        /*0078*/ 	.word	0xffffffff


	//   ....[6]....
        /*007c*/ 	.word	0xffffffff


	//   ....[7]....
        /*0080*/ 	.word	0xffffffff


	//   ....[8]....
        /*0084*/ 	.word	0xffffffff


	//   ....[9]....
        /*0088*/ 	.word	0xffffffff


	//   ....[10]....
        /*008c*/ 	.word	0xffffffff


	//   ....[11]....
        /*0090*/ 	.word	0xffffffff


	//   ....[12]....
        /*0094*/ 	.word	0xffffffff


	//   ....[13]....
        /*0098*/ 	.word	0xffffffff


	//----- nvinfo : EIATTR_COOP_GROUP_INSTR_OFFSETS
	.align		4
.L_38:
        /*009c*/ 	.byte	0x04, 0x28
        /*009e*/ 	.short	(.L_40 - .L_39)


	//   ....[0]....
.L_39:
        /*00a0*/ 	.word	0x00000080


	//   ....[1]....
        /*00a4*/ 	.word	0x000004d0


	//   ....[2]....
        /*00a8*/ 	.word	0x000009f0


	//   ....[3]....
        /*00ac*/ 	.word	0x00000b30


	//   ....[4]....
        /*00b0*/ 	.word	0x00000c30


	//   ....[5]....
        /*00b4*/ 	.word	0x00000da0


	//   ....[6]....
        /*00b8*/ 	.word	0x00000f40


	//   ....[7]....
        /*00bc*/ 	.word	0x00001100


	//   ....[8]....
        /*00c0*/ 	.word	0x000022f0


	//   ....[9]....
        /*00c4*/ 	.word	0x00004100


	//   ....[10]....
        /*00c8*/ 	.word	0x00004310


	//   ....[11]....
        /*00cc*/ 	.word	0x00004340


	//   ....[12]....
        /*00d0*/ 	.word	0x00004d00


	//   ....[13]....
        /*00d4*/ 	.word	0x00004f30


	//----- nvinfo : EIATTR_VRC_CTA_INIT_COUNT
	.align		4
.L_40:
        /*00d8*/ 	.byte	0x02, 0x4a
        /*00da*/ 	.byte	0x80
	.zero		1


	//----- nvinfo : EIATTR_SYSCALL_OFFSETS
	.align		4
        /*00dc*/ 	.byte	0x04, 0x46
        /*00de*/ 	.short	(.L_42 - .L_41)


	//   ....[0]....
.L_41:
        /*00e0*/ 	.word	0x00006d70


	//   ....[1]....
        /*00e4*/ 	.word	0x00006ef0


	//   ....[2]....
        /*00e8*/ 	.word	0x00007070


	//----- nvinfo : EIATTR_MBARRIER_INSTR_OFFSETS
	.align		4
.L_42:
        /*00ec*/ 	.byte	0x04, 0x39
        /*00ee*/ 	.short	(.L_44 - .L_43)


	//   ....[0]....
.L_43:
        /*00f0*/ 	.word	0x000005f0
        /*00f4*/ 	.word	0x000000ff
        /*00f8*/ 	.word	0x00000000
        /*00fc*/ 	.short	0x0100
        /*00fe*/ 	.byte	0x04
	.zero		1


	//   ....[1]....
        /*0100*/ 	.word	0x00000600
        /*0104*/ 	.word	0x000000ff
        /*0108*/ 	.word	0x000000f8
        /*010c*/ 	.short	0x0100
        /*010e*/ 	.byte	0x04
	.zero		1


	//   ....[2]....
        /*0110*/ 	.word	0x00000610
        /*0114*/ 	.word	0x000000ff
        /*0118*/ 	.word	0x00000008
        /*011c*/ 	.short	0x0100
        /*011e*/ 	.byte	0x04
	.zero		1


	//   ....[3]....
        /*0120*/ 	.word	0x00000620
        /*0124*/ 	.word	0x000000ff
        /*0128*/ 	.word	0x00000100
        /*012c*/ 	.short	0x0100
        /*012e*/ 	.byte	0x04
	.zero		1


	//   ....[4]....
        /*0130*/ 	.word	0x00000630
        /*0134*/ 	.word	0x000000ff
        /*0138*/ 	.word	0x00000010
        /*013c*/ 	.short	0x0100
        /*013e*/ 	.byte	0x04
	.zero		1


	//   ....[5]....
        /*0140*/ 	.word	0x00000640
        /*0144*/ 	.word	0x000000ff
        /*0148*/ 	.word	0x00000108
        /*014c*/ 	.short	0x0100
        /*014e*/ 	.byte	0x04
	.zero		1


	//   ....[6]....
        /*0150*/ 	.word	0x00000650
        /*0154*/ 	.word	0x000000ff
        /*0158*/ 	.word	0x00000018
        /*015c*/ 	.short	0x0100
        /*015e*/ 	.byte	0x04
	.zero		1


	//   ....[7]....
        /*0160*/ 	.word	0x00000660
        /*0164*/ 	.word	0x000000ff
        /*0168*/ 	.word	0x00000110
        /*016c*/ 	.short	0x0100
        /*016e*/ 	.byte	0x04
	.zero		1


	//   ....[8]....
        /*0170*/ 	.word	0x00000670
        /*0174*/ 	.word	0x000000ff
        /*0178*/ 	.word	0x00000020
        /*017c*/ 	.short	0x0100
        /*017e*/ 	.byte	0x04
	.zero		1


	//   ....[9]....
        /*0180*/ 	.word	0x00000680
        /*0184*/ 	.word	0x000000ff
        /*0188*/ 	.word	0x00000118
        /*018c*/ 	.short	0x0100
        /*018e*/ 	.byte	0x04
	.zero		1


	//   ....[10]....
        /*0190*/ 	.word	0x00000690
        /*0194*/ 	.word	0x000000ff
        /*0198*/ 	.word	0x00000028
        /*019c*/ 	.short	0x0100
        /*019e*/ 	.byte	0x04
	.zero		1


	//   ....[11]....
        /*01a0*/ 	.word	0x000006a0
        /*01a4*/ 	.word	0x000000ff
        /*01a8*/ 	.word	0x00000120
        /*01ac*/ 	.short	0x0100
        /*01ae*/ 	.byte	0x04
	.zero		1


	//   ....[12]....
        /*01b0*/ 	.word	0x000006b0
        /*01b4*/ 	.word	0x000000ff
        /*01b8*/ 	.word	0x00000030
        /*01bc*/ 	.short	0x0100
        /*01be*/ 	.byte	0x04
	.zero		1


	//   ....[13]....
        /*01c0*/ 	.word	0x000006c0
        /*01c4*/ 	.word	0x000000ff
        /*01c8*/ 	.word	0x00000128
        /*01cc*/ 	.short	0x0100
        /*01ce*/ 	.byte	0x04
	.zero		1


	//   ....[14]....
        /*01d0*/ 	.word	0x000006d0
        /*01d4*/ 	.word	0x000000ff
        /*01d8*/ 	.word	0x00000038
        /*01dc*/ 	.short	0x0100
        /*01de*/ 	.byte	0x04
	.zero		1


	//   ....[15]....
        /*01e0*/ 	.word	0x000006e0
        /*01e4*/ 	.word	0x000000ff
        /*01e8*/ 	.word	0x00000130
        /*01ec*/ 	.short	0x0100
        /*01ee*/ 	.byte	0x04
	.zero		1


	//   ....[16]....
        /*01f0*/ 	.word	0x000006f0
        /*01f4*/ 	.word	0x000000ff
        /*01f8*/ 	.word	0x00000040
        /*01fc*/ 	.short	0x0100
        /*01fe*/ 	.byte	0x04
	.zero		1


	//   ....[17]....
        /*0200*/ 	.word	0x00000700
        /*0204*/ 	.word	0x000000ff
        /*0208*/ 	.word	0x00000138
        /*020c*/ 	.short	0x0100
        /*020e*/ 	.byte	0x04
	.zero		1


	//   ....[18]....
        /*0210*/ 	.word	0x00000710
        /*0214*/ 	.word	0x000000ff
        /*0218*/ 	.word	0x00000048
        /*021c*/ 	.short	0x0100
        /*021e*/ 	.byte	0x04
	.zero		1


	//   ....[19]....
        /*0220*/ 	.word	0x00000720
        /*0224*/ 	.word	0x000000ff
        /*0228*/ 	.word	0x00000140
        /*022c*/ 	.short	0x0100
        /*022e*/ 	.byte	0x04
	.zero		1


	//   ....[20]....
        /*0230*/ 	.word	0x00000730
        /*0234*/ 	.word	0x000000ff
        /*0238*/ 	.word	0x00000050
        /*023c*/ 	.short	0x0100
        /*023e*/ 	.byte	0x04
	.zero		1


	//   ....[21]....
        /*0240*/ 	.word	0x00000740
        /*0244*/ 	.word	0x000000ff
        /*0248*/ 	.word	0x00000148
        /*024c*/ 	.short	0x0100
        /*024e*/ 	.byte	0x04
	.zero		1


	//   ....[22]....
        /*0250*/ 	.word	0x00000750
        /*0254*/ 	.word	0x000000ff
        /*0258*/ 	.word	0x00000058
        /*025c*/ 	.short	0x0100
        /*025e*/ 	.byte	0x04
	.zero		1


	//   ....[23]....
        /*0260*/ 	.word	0x00000760
        /*0264*/ 	.word	0x000000ff
        /*0268*/ 	.word	0x00000150
        /*026c*/ 	.short	0x0100
        /*026e*/ 	.byte	0x04
	.zero		1


	//   ....[24]....
        /*0270*/ 	.word	0x00000770
        /*0274*/ 	.word	0x000000ff
        /*0278*/ 	.word	0x00000060
        /*027c*/ 	.short	0x0100
        /*027e*/ 	.byte	0x04
	.zero		1


	//   ....[25]....
        /*0280*/ 	.word	0x00000780
        /*0284*/ 	.word	0x000000ff
        /*0288*/ 	.word	0x00000158
        /*028c*/ 	.short	0x0100
        /*028e*/ 	.byte	0x04
	.zero		1


	//   ....[26]....
        /*0290*/ 	.word	0x00000790
        /*0294*/ 	.word	0x000000ff
        /*0298*/ 	.word	0x00000068
        /*029c*/ 	.short	0x0100
        /*029e*/ 	.byte	0x04
	.zero		1


	//   ....[27]....
        /*02a0*/ 	.word	0x000007a0
        /*02a4*/ 	.word	0x000000ff
        /*02a8*/ 	.word	0x00000160
        /*02ac*/ 	.short	0x0100
        /*02ae*/ 	.byte	0x04
	.zero		1


	//   ....[28]....
        /*02b0*/ 	.word	0x000007b0
        /*02b4*/ 	.word	0x000000ff
        /*02b8*/ 	.word	0x00000070
        /*02bc*/ 	.short	0x0100
        /*02be*/ 	.byte	0x04
	.zero		1


	//   ....[29]....
        /*02c0*/ 	.word	0x000007c0
        /*02c4*/ 	.word	0x000000ff
        /*02c8*/ 	.word	0x00000168
        /*02cc*/ 	.short	0x0100
        /*02ce*/ 	.byte	0x04
	.zero		1


	//   ....[30]....
        /*02d0*/ 	.word	0x000007d0
        /*02d4*/ 	.word	0x000000ff
        /*02d8*/ 	.word	0x00000078
        /*02dc*/ 	.short	0x0100
        /*02de*/ 	.byte	0x04
	.zero		1


	//   ....[31]....
        /*02e0*/ 	.word	0x000007e0
        /*02e4*/ 	.word	0x000000ff
        /*02e8*/ 	.word	0x00000170
        /*02ec*/ 	.short	0x0100
        /*02ee*/ 	.byte	0x04
	.zero		1


	//   ....[32]....
        /*02f0*/ 	.word	0x000007f0
        /*02f4*/ 	.word	0x000000ff
        /*02f8*/ 	.word	0x00000080
        /*02fc*/ 	.short	0x0100
        /*02fe*/ 	.byte	0x04
	.zero		1


	//   ....[33]....
        /*0300*/ 	.word	0x00000800
        /*0304*/ 	.word	0x000000ff
        /*0308*/ 	.word	0x00000178
        /*030c*/ 	.short	0x0100
        /*030e*/ 	.byte	0x04
	.zero		1


	//   ....[34]....
        /*0310*/ 	.word	0x00000810
        /*0314*/ 	.word	0x000000ff
        /*0318*/ 	.word	0x00000088
        /*031c*/ 	.short	0x0100
        /*031e*/ 	.byte	0x04
	.zero		1


	//   ....[35]....
        /*0320*/ 	.word	0x00000820
        /*0324*/ 	.word	0x000000ff
        /*0328*/ 	.word	0x00000180
        /*032c*/ 	.short	0x0100
        /*032e*/ 	.byte	0x04
	.zero		1


	//   ....[36]....
        /*0330*/ 	.word	0x00000830
        /*0334*/ 	.word	0x000000ff
        /*0338*/ 	.word	0x00000090
        /*033c*/ 	.short	0x0100
        /*033e*/ 	.byte	0x04
	.zero		1


	//   ....[37]....
        /*0340*/ 	.word	0x00000840
        /*0344*/ 	.word	0x000000ff
        /*0348*/ 	.word	0x00000188
        /*034c*/ 	.short	0x0100
        /*034e*/ 	.byte	0x04
	.zero		1


	//   ....[38]....
        /*0350*/ 	.word	0x00000850
        /*0354*/ 	.word	0x000000ff
        /*0358*/ 	.word	0x00000098
        /*035c*/ 	.short	0x0100
        /*035e*/ 	.byte	0x04
	.zero		1


	//   ....[39]....
        /*0360*/ 	.word	0x00000860
        /*0364*/ 	.word	0x000000ff
        /*0368*/ 	.word	0x00000190
        /*036c*/ 	.short	0x0100
        /*036e*/ 	.byte	0x04
	.zero		1


	//   ....[40]....
        /*0370*/ 	.word	0x00000870
        /*0374*/ 	.word	0x000000ff
        /*0378*/ 	.word	0x000000a0
        /*037c*/ 	.short	0x0100
        /*037e*/ 	.byte	0x04
	.zero		1


	//   ....[41]....
        /*0380*/ 	.word	0x00000880
        /*0384*/ 	.word	0x000000ff
        /*0388*/ 	.word	0x00000198
        /*038c*/ 	.short	0x0100
        /*038e*/ 	.byte	0x04
	.zero		1


	//   ....[42]....
        /*0390*/ 	.word	0x00000890
        /*0394*/ 	.word	0x000000ff
        /*0398*/ 	.word	0x000000a8
        /*039c*/ 	.short	0x0100
        /*039e*/ 	.byte	0x04
	.zero		1


	//   ....[43]....
        /*03a0*/ 	.word	0x000008a0
        /*03a4*/ 	.word	0x000000ff
        /*03a8*/ 	.word	0x000001a0
        /*03ac*/ 	.short	0x0100
        /*03ae*/ 	.byte	0x04
	.zero		1


	//   ....[44]....
        /*03b0*/ 	.word	0x000008b0
        /*03b4*/ 	.word	0x000000ff
        /*03b8*/ 	.word	0x000000b0
        /*03bc*/ 	.short	0x0100
        /*03be*/ 	.byte	0x04
	.zero		1


	//   ....[45]....
        /*03c0*/ 	.word	0x000008c0
        /*03c4*/ 	.word	0x000000ff
        /*03c8*/ 	.word	0x000001a8
        /*03cc*/ 	.short	0x0100
        /*03ce*/ 	.byte	0x04
	.zero		1


	//   ....[46]....
        /*03d0*/ 	.word	0x000008d0
        /*03d4*/ 	.word	0x000000ff
        /*03d8*/ 	.word	0x000000b8
        /*03dc*/ 	.short	0x0100
        /*03de*/ 	.byte	0x04
	.zero		1


	//   ....[47]....
        /*03e0*/ 	.word	0x000008e0
        /*03e4*/ 	.word	0x000000ff
        /*03e8*/ 	.word	0x000001b0
        /*03ec*/ 	.short	0x0100
        /*03ee*/ 	.byte	0x04
	.zero		1


	//   ....[48]....
        /*03f0*/ 	.word	0x000008f0
        /*03f4*/ 	.word	0x000000ff
        /*03f8*/ 	.word	0x000000c0
        /*03fc*/ 	.short	0x0100
        /*03fe*/ 	.byte	0x04
	.zero		1


	//   ....[49]....
        /*0400*/ 	.word	0x00000900
        /*0404*/ 	.word	0x000000ff
        /*0408*/ 	.word	0x000001b8
        /*040c*/ 	.short	0x0100
        /*040e*/ 	.byte	0x04
	.zero		1


	//   ....[50]....
        /*0410*/ 	.word	0x00000910
        /*0414*/ 	.word	0x000000ff
        /*0418*/ 	.word	0x000000c8
        /*041c*/ 	.short	0x0100
        /*041e*/ 	.byte	0x04
	.zero		1


	//   ....[51]....
        /*0420*/ 	.word	0x00000920
        /*0424*/ 	.word	0x000000ff
        /*0428*/ 	.word	0x000001c0
        /*042c*/ 	.short	0x0100
        /*042e*/ 	.byte	0x04
	.zero		1


	//   ....[52]....
        /*0430*/ 	.word	0x00000930
        /*0434*/ 	.word	0x000000ff
        /*0438*/ 	.word	0x000000d0
        /*043c*/ 	.short	0x0100
        /*043e*/ 	.byte	0x04
	.zero		1


	//   ....[53]....
        /*0440*/ 	.word	0x00000940
        /*0444*/ 	.word	0x000000ff
        /*0448*/ 	.word	0x000001c8
        /*044c*/ 	.short	0x0100
        /*044e*/ 	.byte	0x04
	.zero		1


	//   ....[54]....
        /*0450*/ 	.word	0x00000950
        /*0454*/ 	.word	0x000000ff
        /*0458*/ 	.word	0x000000d8
        /*045c*/ 	.short	0x0100
        /*045e*/ 	.byte	0x04
	.zero		1


	//   ....[55]....
        /*0460*/ 	.word	0x00000960
        /*0464*/ 	.word	0x000000ff
        /*0468*/ 	.word	0x000001d0
        /*046c*/ 	.short	0x0100
        /*046e*/ 	.byte	0x04
	.zero		1


	//   ....[56]....
        /*0470*/ 	.word	0x00000970
        /*0474*/ 	.word	0x000000ff
        /*0478*/ 	.word	0x000000e0
        /*047c*/ 	.short	0x0100
        /*047e*/ 	.byte	0x04
	.zero		1


	//   ....[57]....
        /*0480*/ 	.word	0x00000980
        /*0484*/ 	.word	0x000000ff
        /*0488*/ 	.word	0x000001d8
        /*048c*/ 	.short	0x0100
        /*048e*/ 	.byte	0x04
	.zero		1


	//   ....[58]....
        /*0490*/ 	.word	0x00000990
        /*0494*/ 	.word	0x000000ff
        /*0498*/ 	.word	0x000000e8
        /*049c*/ 	.short	0x0100
        /*049e*/ 	.byte	0x04
	.zero		1


	//   ....[59]....
        /*04a0*/ 	.word	0x000009a0
        /*04a4*/ 	.word	0x000000ff
        /*04a8*/ 	.word	0x000001e0
        /*04ac*/ 	.short	0x0100
        /*04ae*/ 	.byte	0x04
	.zero		1


	//   ....[60]....
        /*04b0*/ 	.word	0x000009b0
        /*04b4*/ 	.word	0x000000ff
        /*04b8*/ 	.word	0x000000f0
        /*04bc*/ 	.short	0x0100
        /*04be*/ 	.byte	0x04
	.zero		1


	//   ....[61]....
        /*04c0*/ 	.word	0x000009c0
        /*04c4*/ 	.word	0x000000ff
        /*04c8*/ 	.word	0x000001e8
        /*04cc*/ 	.short	0x0100
        /*04ce*/ 	.byte	0x04
	.zero		1


	//   ....[62]....
        /*04d0*/ 	.word	0x00000b00
        /*04d4*/ 	.word	0x000000ff
        /*04d8*/ 	.word	0x000001f0
        /*04dc*/ 	.short	0x0100
        /*04de*/ 	.byte	0x04
	.zero		1


	//   ....[63]....
        /*04e0*/ 	.word	0x00000b10
        /*04e4*/ 	.word	0x000000ff
        /*04e8*/ 	.word	0x000001f8
        /*04ec*/ 	.short	0x0100
        /*04ee*/ 	.byte	0x04
	.zero		1


	//   ....[64]....
        /*04f0*/ 	.word	0x00000c00
        /*04f4*/ 	.word	0x000000ff
        /*04f8*/ 	.word	0x00000200
        /*04fc*/ 	.short	0x0100
        /*04fe*/ 	.byte	0x04
	.zero		1


	//   ....[65]....
        /*0500*/ 	.word	0x00000c10
        /*0504*/ 	.word	0x000000ff
        /*0508*/ 	.word	0x00000208
        /*050c*/ 	.short	0x0100
        /*050e*/ 	.byte	0x04
	.zero		1


	//   ....[66]....
        /*0510*/ 	.word	0x00000d50
        /*0514*/ 	.word	0x000000ff
        /*0518*/ 	.word	0x00000210
        /*051c*/ 	.short	0x0100
        /*051e*/ 	.byte	0x04
	.zero		1


	//   ....[67]....
        /*0520*/ 	.word	0x00000d60
        /*0524*/ 	.word	0x000000ff
        /*0528*/ 	.word	0x00000220
        /*052c*/ 	.short	0x0100
        /*052e*/ 	.byte	0x04
	.zero		1


	//   ....[68]....
        /*0530*/ 	.word	0x00000d70
        /*0534*/ 	.word	0x000000ff
        /*0538*/ 	.word	0x00000218
        /*053c*/ 	.short	0x0100
        /*053e*/ 	.byte	0x04
	.zero		1


	//   ....[69]....
        /*0540*/ 	.word	0x00000d80
        /*0544*/ 	.word	0x000000ff
        /*0548*/ 	.word	0x00000228
        /*054c*/ 	.short	0x0100
        /*054e*/ 	.byte	0x04
	.zero		1


	//   ....[70]....
        /*0550*/ 	.word	0x00000eb0
        /*0554*/ 	.word	0x000000ff
        /*0558*/ 	.word	0x00000230
        /*055c*/ 	.short	0x0100
        /*055e*/ 	.byte	0x04
	.zero		1


	//   ....[71]....
        /*0560*/ 	.word	0x00000ec0
        /*0564*/ 	.word	0x000000ff
        /*0568*/ 	.word	0x00000250
        /*056c*/ 	.short	0x0100
        /*056e*/ 	.byte	0x04
	.zero		1


	//   ....[72]....
        /*0570*/ 	.word	0x00000ed0
        /*0574*/ 	.word	0x000000ff
        /*0578*/ 	.word	0x00000238
        /*057c*/ 	.short	0x0100
        /*057e*/ 	.byte	0x04
	.zero		1


	//   ....[73]....
        /*0580*/ 	.word	0x00000ee0
        /*0584*/ 	.word	0x000000ff
        /*0588*/ 	.word	0x00000258
        /*058c*/ 	.short	0x0100
        /*058e*/ 	.byte	0x04
	.zero		1


	//   ....[74]....
        /*0590*/ 	.word	0x00000ef0
        /*0594*/ 	.word	0x000000ff
        /*0598*/ 	.word	0x00000240
        /*059c*/ 	.short	0x0100
        /*059e*/ 	.byte	0x04
	.zero		1


	//   ....[75]....
        /*05a0*/ 	.word	0x00000f00
        /*05a4*/ 	.word	0x000000ff
        /*05a8*/ 	.word	0x00000260
        /*05ac*/ 	.short	0x0100
        /*05ae*/ 	.byte	0x04
	.zero		1


	//   ....[76]....
        /*05b0*/ 	.word	0x00000f10
        /*05b4*/ 	.word	0x000000ff
        /*05b8*/ 	.word	0x00000248
        /*05bc*/ 	.short	0x0100
        /*05be*/ 	.byte	0x04
	.zero		1


	//   ....[77]....
        /*05c0*/ 	.word	0x00000f20
        /*05c4*/ 	.word	0x000000ff
        /*05c8*/ 	.word	0x00000268
        /*05cc*/ 	.short	0x0100
        /*05ce*/ 	.byte	0x04
	.zero		1


	//   ....[78]....
        /*05d0*/ 	.word	0x00001010
        /*05d4*/ 	.word	0x000000ff
        /*05d8*/ 	.word	0x00000270
        /*05dc*/ 	.short	0x0100
        /*05de*/ 	.byte	0x04
	.zero		1


	//   ....[79]....
        /*05e0*/ 	.word	0x00001020
        /*05e4*/ 	.word	0x000000ff
        /*05e8*/ 	.word	0x00000280
        /*05ec*/ 	.short	0x0100
        /*05ee*/ 	.byte	0x04
	.zero		1


	//   ....[80]....
        /*05f0*/ 	.word	0x00001030
        /*05f4*/ 	.word	0x000000ff
        /*05f8*/ 	.word	0x00000278
        /*05fc*/ 	.short	0x0100
        /*05fe*/ 	.byte	0x04
	.zero		1


	//   ....[81]....
        /*0600*/ 	.word	0x00001040
        /*0604*/ 	.word	0x000000ff
        /*0608*/ 	.word	0x00000288
        /*060c*/ 	.short	0x0100
        /*060e*/ 	.byte	0x04
	.zero		1


	//   ....[82]....
        /*0610*/ 	.word	0x00001ba0
        /*0614*/ 	.word	0x00000000
        /*0618*/ 	.word	0x00000280
        /*061c*/ 	.short	0x010a
        /*061e*/ 	.byte	0xff
	.zero		1


	//   ....[83]....
        /*0620*/ 	.word	0x00001bd0
        /*0624*/ 	.word	0x00000000
        /*0628*/ 	.word	0x00000270
        /*062c*/ 	.short	0x0101
        /*062e*/ 	.byte	0xff
	.zero		1


	//   ....[84]....
        /*0630*/ 	.word	0x00001c80
        /*0634*/ 	.word	0x000000ff
        /*0638*/ 	.word	0x000000f8
        /*063c*/ 	.short	0x010a
        /*063e*/ 	.byte	0x07
	.zero		1


	//   ....[85]....
        /*0640*/ 	.word	0x00001d00
        /*0644*/ 	.word	0x000000ff
        /*0648*/ 	.word	0x000000f8
        /*064c*/ 	.short	0x010a
        /*064e*/ 	.byte	0x21
	.zero		1


	//   ....[86]....
        /*0650*/ 	.word	0x00001e90
        /*0654*/ 	.word	0x000000ff
        /*0658*/ 	.word	0x000000f8
        /*065c*/ 	.short	0x010a
        /*065e*/ 	.byte	0x08
	.zero		1


	//   ....[87]....
        /*0660*/ 	.word	0x00001fb0
        /*0664*/ 	.word	0x000000ff
        /*0668*/ 	.word	0x00000208
        /*066c*/ 	.short	0x0101
        /*066e*/ 	.byte	0x06
	.zero		1


	//   ....[88]....
        /*0670*/ 	.word	0x00001fd0
        /*0674*/ 	.word	0x000000ff
        /*0678*/ 	.word	0x000000f8
        /*067c*/ 	.short	0x010a
        /*067e*/ 	.byte	0x07
	.zero		1


	//   ....[89]....
        /*0680*/ 	.word	0x00002050
        /*0684*/ 	.word	0x000000ff
        /*0688*/ 	.word	0x000000f8
        /*068c*/ 	.short	0x010a
        /*068e*/ 	.byte	0x09
	.zero		1


	//   ....[90]....
        /*0690*/ 	.word	0x000021e0
        /*0694*/ 	.word	0x000000ff
        /*0698*/ 	.word	0x000000f8
        /*069c*/ 	.short	0x010a
        /*069e*/ 	.byte	0x08
	.zero		1


	//   ....[91]....
        /*06a0*/ 	.word	0x00002320
        /*06a4*/ 	.word	0x00000003
        /*06a8*/ 	.word	0x00000210
        /*06ac*/ 	.short	0x010a
        /*06ae*/ 	.byte	0xff
	.zero		1


	//   ....[92]....
        /*06b0*/ 	.word	0x00002470
        /*06b4*/ 	.word	0x00000000
        /*06b8*/ 	.word	0x00000000
        /*06bc*/ 	.short	0x0101
        /*06be*/ 	.byte	0xff
	.zero		1


	//   ....[93]....
        /*06c0*/ 	.word	0x00002a20
        /*06c4*/ 	.word	0x000000ff
        /*06c8*/ 	.word	0x00000000
        /*06cc*/ 	.short	0x010a
        /*06ce*/ 	.byte	0x04
	.zero		1


	//   ....[94]....
        /*06d0*/ 	.word	0x00002ab0
        /*06d4*/ 	.word	0x000000ff
        /*06d8*/ 	.word	0x00000000
        /*06dc*/ 	.short	0x010a
        /*06de*/ 	.byte	0x05
	.zero		1


	//   ....[95]....
        /*06e0*/ 	.word	0x00002b40
        /*06e4*/ 	.word	0x000000ff
        /*06e8*/ 	.word	0x00000000
        /*06ec*/ 	.short	0x010a
        /*06ee*/ 	.byte	0x05
	.zero		1


	//   ....[96]....
        /*06f0*/ 	.word	0x00002bd0
        /*06f4*/ 	.word	0x000000ff
        /*06f8*/ 	.word	0x00000000
        /*06fc*/ 	.short	0x010a
        /*06fe*/ 	.byte	0x05
	.zero		1


	//   ....[97]....
        /*0700*/ 	.word	0x00002c60
        /*0704*/ 	.word	0x000000ff
        /*0708*/ 	.word	0x00000000
        /*070c*/ 	.short	0x010a
        /*070e*/ 	.byte	0x05
	.zero		1


	//   ....[98]....
        /*0710*/ 	.word	0x00002cf0
        /*0714*/ 	.word	0x000000ff
        /*0718*/ 	.word	0x00000000
        /*071c*/ 	.short	0x010a
        /*071e*/ 	.byte	0x05
	.zero		1


	//   ....[99]....
        /*0720*/ 	.word	0x00002d80
        /*0724*/ 	.word	0x000000ff
        /*0728*/ 	.word	0x00000000
        /*072c*/ 	.short	0x010a
        /*072e*/ 	.byte	0x05
	.zero		1


	//   ....[100]....
        /*0730*/ 	.word	0x00002e10
        /*0734*/ 	.word	0x000000ff
        /*0738*/ 	.word	0x00000000
        /*073c*/ 	.short	0x010a
        /*073e*/ 	.byte	0x05
	.zero		1


	//   ....[101]....
        /*0740*/ 	.word	0x00002ea0
        /*0744*/ 	.word	0x000000ff
        /*0748*/ 	.word	0x00000000
        /*074c*/ 	.short	0x010a
        /*074e*/ 	.byte	0x05
	.zero		1


	//   ....[102]....
        /*0750*/ 	.word	0x00002f30
        /*0754*/ 	.word	0x000000ff
        /*0758*/ 	.word	0x00000000
        /*075c*/ 	.short	0x010a
        /*075e*/ 	.byte	0x05
	.zero		1


	//   ....[103]....
        /*0760*/ 	.word	0x00002fc0
        /*0764*/ 	.word	0x000000ff
        /*0768*/ 	.word	0x00000000
        /*076c*/ 	.short	0x010a
        /*076e*/ 	.byte	0x05
	.zero		1


	//   ....[104]....
        /*0770*/ 	.word	0x00003050
        /*0774*/ 	.word	0x000000ff
        /*0778*/ 	.word	0x00000000
        /*077c*/ 	.short	0x010a
        /*077e*/ 	.byte	0x05
	.zero		1


	//   ....[105]....
        /*0780*/ 	.word	0x000030e0
        /*0784*/ 	.word	0x000000ff
        /*0788*/ 	.word	0x00000000
        /*078c*/ 	.short	0x010a
        /*078e*/ 	.byte	0x05
	.zero		1


	//   ....[106]....
        /*0790*/ 	.word	0x00003170
        /*0794*/ 	.word	0x000000ff
        /*0798*/ 	.word	0x00000000
        /*079c*/ 	.short	0x010a
        /*079e*/ 	.byte	0x05
	.zero		1


	//   ....[107]....
        /*07a0*/ 	.word	0x00003200
        /*07a4*/ 	.word	0x000000ff
        /*07a8*/ 	.word	0x00000000
        /*07ac*/ 	.short	0x010a
        /*07ae*/ 	.byte	0x05
	.zero		1


	//   ....[108]....
        /*07b0*/ 	.word	0x00003290
        /*07b4*/ 	.word	0x000000ff
        /*07b8*/ 	.word	0x00000000
        /*07bc*/ 	.short	0x010a
        /*07be*/ 	.byte	0x05
	.zero		1


	//   ....[109]....
        /*07c0*/ 	.word	0x00003320
        /*07c4*/ 	.word	0x000000ff
        /*07c8*/ 	.word	0x00000000
        /*07cc*/ 	.short	0x010a
        /*07ce*/ 	.byte	0x05
	.zero		1


	//   ....[110]....
        /*07d0*/ 	.word	0x000033b0
        /*07d4*/ 	.word	0x000000ff
        /*07d8*/ 	.word	0x00000000
        /*07dc*/ 	.short	0x010a
        /*07de*/ 	.byte	0x05
	.zero		1


	//   ....[111]....
        /*07e0*/ 	.word	0x00003440
        /*07e4*/ 	.word	0x000000ff
        /*07e8*/ 	.word	0x00000000
        /*07ec*/ 	.short	0x010a
        /*07ee*/ 	.byte	0x05
	.zero		1


	//   ....[112]....
        /*07f0*/ 	.word	0x000034d0
        /*07f4*/ 	.word	0x000000ff
        /*07f8*/ 	.word	0x00000000
        /*07fc*/ 	.short	0x010a
        /*07fe*/ 	.byte	0x05
	.zero		1


	//   ....[113]....
        /*0800*/ 	.word	0x00003560
        /*0804*/ 	.word	0x000000ff
        /*0808*/ 	.word	0x00000000
        /*080c*/ 	.short	0x010a
        /*080e*/ 	.byte	0x05
	.zero		1


	//   ....[114]....
        /*0810*/ 	.word	0x000035f0
        /*0814*/ 	.word	0x000000ff
        /*0818*/ 	.word	0x00000000
        /*081c*/ 	.short	0x010a
        /*081e*/ 	.byte	0x05
	.zero		1


	//   ....[115]....
        /*0820*/ 	.word	0x00003680
        /*0824*/ 	.word	0x000000ff
        /*0828*/ 	.word	0x00000000
        /*082c*/ 	.short	0x010a
        /*082e*/ 	.byte	0x05
	.zero		1


	//   ....[116]....
        /*0830*/ 	.word	0x00003710
        /*0834*/ 	.word	0x000000ff
        /*0838*/ 	.word	0x00000000
        /*083c*/ 	.short	0x010a
        /*083e*/ 	.byte	0x05
	.zero		1


	//   ....[117]....
        /*0840*/ 	.word	0x000037a0
        /*0844*/ 	.word	0x000000ff
        /*0848*/ 	.word	0x00000000
        /*084c*/ 	.short	0x010a
        /*084e*/ 	.byte	0x05
	.zero		1


	//   ....[118]....
        /*0850*/ 	.word	0x00003830
        /*0854*/ 	.word	0x000000ff
        /*0858*/ 	.word	0x00000000
        /*085c*/ 	.short	0x010a
        /*085e*/ 	.byte	0x05
	.zero		1


	//   ....[119]....
        /*0860*/ 	.word	0x000038c0
        /*0864*/ 	.word	0x000000ff
        /*0868*/ 	.word	0x00000000
        /*086c*/ 	.short	0x010a
        /*086e*/ 	.byte	0x05
	.zero		1


	//   ....[120]....
        /*0870*/ 	.word	0x00003950
        /*0874*/ 	.word	0x000000ff
        /*0878*/ 	.word	0x00000000
        /*087c*/ 	.short	0x010a
        /*087e*/ 	.byte	0x05
	.zero		1


	//   ....[121]....
        /*0880*/ 	.word	0x000039e0
        /*0884*/ 	.word	0x000000ff
        /*0888*/ 	.word	0x00000000
        /*088c*/ 	.short	0x010a
        /*088e*/ 	.byte	0x05
	.zero		1


	//   ....[122]....
        /*0890*/ 	.word	0x00003a70
        /*0894*/ 	.word	0x000000ff
        /*0898*/ 	.word	0x00000000
        /*089c*/ 	.short	0x010a
        /*089e*/ 	.byte	0x05
	.zero		1


	//   ....[123]....
        /*08a0*/ 	.word	0x00003b10
        /*08a4*/ 	.word	0x00000000
        /*08a8*/ 	.word	0x00000000
        /*08ac*/ 	.short	0x010a
        /*08ae*/ 	.byte	0xff
	.zero		1


	//   ....[124]....
        /*08b0*/ 	.word	0x00003c50
        /*08b4*/ 	.word	0x00000002
        /*08b8*/ 	.word	0x00000270
        /*08bc*/ 	.short	0x010a
        /*08be*/ 	.byte	0xff
	.zero		1


	//   ....[125]....
        /*08c0*/ 	.word	0x00003cc0
        /*08c4*/ 	.word	0x00000002
        /*08c8*/ 	.word	0x00000000
        /*08cc*/ 	.short	0x0101
        /*08ce*/ 	.byte	0xff
	.zero		1


	//   ....[126]....
        /*08d0*/ 	.word	0x00003ce0
        /*08d4*/ 	.word	0x000000ff
        /*08d8*/ 	.word	0x00000220
        /*08dc*/ 	.short	0x010a
        /*08de*/ 	.byte	0x04
	.zero		1


	//   ....[127]....
        /*08e0*/ 	.word	0x00003e00
        /*08e4*/ 	.word	0x00000002
        /*08e8*/ 	.word	0x00000210
        /*08ec*/ 	.short	0x010a
        /*08ee*/ 	.byte	0xff
	.zero		1


	//   ....[128]....
        /*08f0*/ 	.word	0x00003f00
        /*08f4*/ 	.word	0x00000002
        /*08f8*/ 	.word	0x00000000
        /*08fc*/ 	.short	0x0101
        /*08fe*/ 	.byte	0xff
	.zero		1


	//   ....[129]....
        /*0900*/ 	.word	0x00003f90
        /*0904*/ 	.word	0x000000ff
        /*0908*/ 	.word	0x00000220
        /*090c*/ 	.short	0x0106
        /*090e*/ 	.byte	0x04
	.zero		1


	//   ....[130]....
        /*0910*/ 	.word	0x00003fb0
        /*0914*/ 	.word	0x000000ff
        /*0918*/ 	.word	0x00000220
        /*091c*/ 	.short	0x010a
        /*091e*/ 	.byte	0x04
	.zero		1


	//   ....[131]....
        /*0920*/ 	.word	0x00004040
        /*0924*/ 	.word	0x000000ff
        /*0928*/ 	.word	0x00000220
        /*092c*/ 	.short	0x0106
        /*092e*/ 	.byte	0x07
	.zero		1


	//   ....[132]....
        /*0930*/ 	.word	0x00004080
        /*0934*/ 	.word	0x00000000
        /*0938*/ 	.word	0x00000220
        /*093c*/ 	.short	0x010a
        /*093e*/ 	.byte	0xff
	.zero		1


	//   ....[133]....
        /*0940*/ 	.word	0x000045a0
        /*0944*/ 	.word	0x00000000
        /*0948*/ 	.word	0x00000210
        /*094c*/ 	.short	0x010a
        /*094e*/ 	.byte	0xff
	.zero		1


	//   ....[134]....
        /*0950*/ 	.word	0x000046a0
        /*0954*/ 	.word	0x00000003
        /*0958*/ 	.word	0x00000000
        /*095c*/ 	.short	0x0101
        /*095e*/ 	.byte	0xff
	.zero		1


	//   ....[135]....
        /*0960*/ 	.word	0x000046b0
        /*0964*/ 	.word	0x000000ff
        /*0968*/ 	.word	0x00000000
        /*096c*/ 	.short	0x010a
        /*096e*/ 	.byte	0x05
	.zero		1


	//   ....[136]....
        /*0970*/ 	.word	0x00004730
        /*0974*/ 	.word	0x000000ff
        /*0978*/ 	.word	0x00000250
        /*097c*/ 	.short	0x010a
        /*097e*/ 	.byte	0x17
	.zero		1


	//   ....[137]....
        /*0980*/ 	.word	0x00004800
        /*0984*/ 	.word	0x000000ff
        /*0988*/ 	.word	0x00000000
        /*098c*/ 	.short	0x010a
        /*098e*/ 	.byte	0x07
	.zero		1


	//   ....[138]....
        /*0990*/ 	.word	0x00004940
        /*0994*/ 	.word	0x000000ff
        /*0998*/ 	.word	0x00000000
        /*099c*/ 	.short	0x010a
        /*099e*/ 	.byte	0x06
	.zero		1


	//   ....[139]....
        /*09a0*/ 	.word	0x00004b30
        /*09a4*/ 	.word	0x000000ff
        /*09a8*/ 	.word	0x00000000
        /*09ac*/ 	.short	0x010a
        /*09ae*/ 	.byte	0x04
	.zero		1


	//   ....[140]....
        /*09b0*/ 	.word	0x00004bc0
        /*09b4*/ 	.word	0x000000ff
        /*09b8*/ 	.word	0x00000000
        /*09bc*/ 	.short	0x010a
        /*09be*/ 	.byte	0x05
	.zero		1


	//   ....[141]....
        /*09c0*/ 	.word	0x00004c50
        /*09c4*/ 	.word	0x000000ff
        /*09c8*/ 	.word	0x00000000
        /*09cc*/ 	.short	0x010a
        /*09ce*/ 	.byte	0x05
	.zero		1


	//   ....[142]....
        /*09d0*/ 	.word	0x00004ce0
        /*09d4*/ 	.word	0x000000ff
        /*09d8*/ 	.word	0x00000000
        /*09dc*/ 	.short	0x010a
        /*09de*/ 	.byte	0x04
	.zero		1


	//   ....[143]....
        /*09e0*/ 	.word	0x000051e0
        /*09e4*/ 	.word	0x00000003
        /*09e8*/ 	.word	0x00000210
        /*09ec*/ 	.short	0x010a
        /*09ee*/ 	.byte	0xff
	.zero		1


	//   ....[144]....
        /*09f0*/ 	.word	0x00005350
        /*09f4*/ 	.word	0x00000000
        /*09f8*/ 	.word	0x00000000
        /*09fc*/ 	.short	0x0101
        /*09fe*/ 	.byte	0xff
	.zero		1


	//   ....[145]....
        /*0a00*/ 	.word	0x00005810
        /*0a04*/ 	.word	0x000000ff
        /*0a08*/ 	.word	0x00000208
        /*0a0c*/ 	.short	0x010a
        /*0a0e*/ 	.byte	0x15
	.zero		1


	//   ....[146]....
        /*0a10*/ 	.word	0x000059a0
        /*0a14*/ 	.word	0x000000ff
        /*0a18*/ 	.word	0x000001f8
        /*0a1c*/ 	.short	0x010a
        /*0a1e*/ 	.byte	0x15
	.zero		1


	//   ....[147]....
        /*0a20*/ 	.word	0x00005c90
        /*0a24*/ 	.word	0x000000ff
        /*0a28*/ 	.word	0x000001f0
        /*0a2c*/ 	.short	0x010b
        /*0a2e*/ 	.byte	0x15
	.zero		1


	//   ....[148]....
        /*0a30*/ 	.word	0x00005ca0
        /*0a34*/ 	.word	0x000000ff
        /*0a38*/ 	.word	0x00000000
        /*0a3c*/ 	.short	0x0101
        /*0a3e*/ 	.byte	0x27
	.zero		1


	//   ....[149]....
        /*0a40*/ 	.word	0x00005ce0
        /*0a44*/ 	.word	0x00000000
        /*0a48*/ 	.word	0x000001f8
        /*0a4c*/ 	.short	0x010a
        /*0a4e*/ 	.byte	0xff
	.zero		1


	//   ....[150]....
        /*0a50*/ 	.word	0x00005f50
        /*0a54*/ 	.word	0x00000008
        /*0a58*/ 	.word	0x00000210
        /*0a5c*/ 	.short	0x010a
        /*0a5e*/ 	.byte	0xff
	.zero		1


	//   ....[151]....
        /*0a60*/ 	.word	0x000060d0
        /*0a64*/ 	.word	0x00000000
        /*0a68*/ 	.word	0x00000000
        /*0a6c*/ 	.short	0x0101
        /*0a6e*/ 	.byte	0xff
	.zero		1


	//   ....[152]....
        /*0a70*/ 	.word	0x00006910
        /*0a74*/ 	.word	0x000000ff
        /*0a78*/ 	.word	0x000001f0
        /*0a7c*/ 	.short	0x010a
        /*0a7e*/ 	.byte	0x2e
	.zero		1


	//   ....[153]....
        /*0a80*/ 	.word	0x00006920
        /*0a84*/ 	.word	0x000000ff
        /*0a88*/ 	.word	0x00000230
        /*0a8c*/ 	.short	0x010a
        /*0a8e*/ 	.byte	0x2f
	.zero		1


	//   ....[154]....
        /*0a90*/ 	.word	0x000069b0
        /*0a94*/ 	.word	0x000000ff
        /*0a98*/ 	.word	0x000001f0
        /*0a9c*/ 	.short	0x010a
        /*0a9e*/ 	.byte	0x2e
	.zero		1


	//   ....[155]....
        /*0aa0*/ 	.word	0x00006b80
        /*0aa4*/ 	.word	0x000000ff
        /*0aa8*/ 	.word	0x00000000
        /*0aac*/ 	.short	0x0101
        /*0aae*/ 	.byte	0x04
	.zero		1


	//   ....[156]....
        /*0ab0*/ 	.word	0x00006ba0
        /*0ab4*/ 	.word	0x000000ff
        /*0ab8*/ 	.word	0x00000230
        /*0abc*/ 	.short	0x010a
        /*0abe*/ 	.byte	0x2f
	.zero		1


	//   ....[157]....
        /*0ac0*/ 	.word	0x000076e0
        /*0ac4*/ 	.word	0x000000ff
        /*0ac8*/ 	.word	0x00000000
        /*0acc*/ 	.short	0x0101
        /*0ace*/ 	.byte	0x04
	.zero		1


	//   ....[158]....
        /*0ad0*/ 	.word	0x00007a40
        /*0ad4*/ 	.word	0x00000000
        /*0ad8*/ 	.word	0x00000280
        /*0adc*/ 	.short	0x010a
        /*0ade*/ 	.byte	0xff
	.zero		1


	//   ....[159]....
        /*0ae0*/ 	.word	0x00007aa0
        /*0ae4*/ 	.word	0x00000000
        /*0ae8*/ 	.word	0x000000f8
        /*0aec*/ 	.short	0x010a
        /*0aee*/ 	.byte	0xff
	.zero		1


	//   ....[160]....
        /*0af0*/ 	.word	0x00007b00
        /*0af4*/ 	.word	0x00000000
        /*0af8*/ 	.word	0x000000f8
        /*0afc*/ 	.short	0x010a
        /*0afe*/ 	.byte	0xff
	.zero		1


	//   ....[161]....
        /*0b00*/ 	.word	0x00007b50
        /*0b04*/ 	.word	0x00000003
        /*0b08*/ 	.word	0x00000210
        /*0b0c*/ 	.short	0x010a
        /*0b0e*/ 	.byte	0xff
	.zero		1


	//   ....[162]....
        /*0b10*/ 	.word	0x00007bb0
        /*0b14*/ 	.word	0x00000000
        /*0b18*/ 	.word	0x00000000
        /*0b1c*/ 	.short	0x010a
        /*0b1e*/ 	.byte	0xff
	.zero		1


	//   ....[163]....
        /*0b20*/ 	.word	0x00007c10
        /*0b24*/ 	.word	0x00000000
        /*0b28*/ 	.word	0x00000000
        /*0b2c*/ 	.short	0x010a
        /*0b2e*/ 	.byte	0xff
	.zero		1


	//   ....[164]....
        /*0b30*/ 	.word	0x00007c70
        /*0b34*/ 	.word	0x00000000
        /*0b38*/ 	.word	0x00000000
        /*0b3c*/ 	.short	0x010a
        /*0b3e*/ 	.byte	0xff
	.zero		1


	//   ....[165]....
        /*0b40*/ 	.word	0x00007cd0
        /*0b44*/ 	.word	0x00000000
        /*0b48*/ 	.word	0x00000000
        /*0b4c*/ 	.short	0x010a
        /*0b4e*/ 	.byte	0xff
	.zero		1


	//   ....[166]....
        /*0b50*/ 	.word	0x00007d30
        /*0b54*/ 	.word	0x00000000
        /*0b58*/ 	.word	0x00000000
        /*0b5c*/ 	.short	0x010a
        /*0b5e*/ 	.byte	0xff
	.zero		1


	//   ....[167]....
        /*0b60*/ 	.word	0x00007d90
        /*0b64*/ 	.word	0x00000000
        /*0b68*/ 	.word	0x00000000
        /*0b6c*/ 	.short	0x010a
        /*0b6e*/ 	.byte	0xff
	.zero		1


	//   ....[168]....
        /*0b70*/ 	.word	0x00007df0
        /*0b74*/ 	.word	0x00000000
        /*0b78*/ 	.word	0x00000000
        /*0b7c*/ 	.short	0x010a
        /*0b7e*/ 	.byte	0xff
	.zero		1


	//   ....[169]....
        /*0b80*/ 	.word	0x00007e50
        /*0b84*/ 	.word	0x00000000
        /*0b88*/ 	.word	0x00000000
        /*0b8c*/ 	.short	0x010a
        /*0b8e*/ 	.byte	0xff
	.zero		1


	//   ....[170]....
        /*0b90*/ 	.word	0x00007eb0
        /*0b94*/ 	.word	0x00000000
        /*0b98*/ 	.word	0x00000000
        /*0b9c*/ 	.short	0x010a
        /*0b9e*/ 	.byte	0xff
	.zero		1


	//   ....[171]....
        /*0ba0*/ 	.word	0x00007f10
        /*0ba4*/ 	.word	0x00000000
        /*0ba8*/ 	.word	0x00000000
        /*0bac*/ 	.short	0x010a
        /*0bae*/ 	.byte	0xff
	.zero		1


	//   ....[172]....
        /*0bb0*/ 	.word	0x00007f70
        /*0bb4*/ 	.word	0x00000000
        /*0bb8*/ 	.word	0x00000000
        /*0bbc*/ 	.short	0x010a
        /*0bbe*/ 	.byte	0xff
	.zero		1


	//   ....[173]....
        /*0bc0*/ 	.word	0x00007fd0
        /*0bc4*/ 	.word	0x00000000
        /*0bc8*/ 	.word	0x00000000
        /*0bcc*/ 	.short	0x010a
        /*0bce*/ 	.byte	0xff
	.zero		1


	//   ....[174]....
        /*0bd0*/ 	.word	0x00008030
        /*0bd4*/ 	.word	0x00000000
        /*0bd8*/ 	.word	0x00000000
        /*0bdc*/ 	.short	0x010a
        /*0bde*/ 	.byte	0xff
	.zero		1


	//   ....[175]....
        /*0be0*/ 	.word	0x00008090
        /*0be4*/ 	.word	0x00000000
        /*0be8*/ 	.word	0x00000000
        /*0bec*/ 	.short	0x010a
        /*0bee*/ 	.byte	0xff
	.zero		1


	//   ....[176]....
        /*0bf0*/ 	.word	0x000080f0
        /*0bf4*/ 	.word	0x00000000
        /*0bf8*/ 	.word	0x00000000
        /*0bfc*/ 	.short	0x010a
        /*0bfe*/ 	.byte	0xff
	.zero		1


	//   ....[177]....
        /*0c00*/ 	.word	0x00008150
        /*0c04*/ 	.word	0x00000000
        /*0c08*/ 	.word	0x00000000
        /*0c0c*/ 	.short	0x010a
        /*0c0e*/ 	.byte	0xff
	.zero		1


	//   ....[178]....
        /*0c10*/ 	.word	0x000081b0
        /*0c14*/ 	.word	0x00000000
        /*0c18*/ 	.word	0x00000000
        /*0c1c*/ 	.short	0x010a
        /*0c1e*/ 	.byte	0xff
	.zero		1


	//   ....[179]....
        /*0c20*/ 	.word	0x00008210
        /*0c24*/ 	.word	0x00000000
        /*0c28*/ 	.word	0x00000000
        /*0c2c*/ 	.short	0x010a
        /*0c2e*/ 	.byte	0xff
	.zero		1


	//   ....[180]....
        /*0c30*/ 	.word	0x00008270
        /*0c34*/ 	.word	0x00000000
        /*0c38*/ 	.word	0x00000000
        /*0c3c*/ 	.short	0x010a
        /*0c3e*/ 	.byte	0xff
	.zero		1


	//   ....[181]....
        /*0c40*/ 	.word	0x000082d0
        /*0c44*/ 	.word	0x00000000
        /*0c48*/ 	.word	0x00000000
        /*0c4c*/ 	.short	0x010a
        /*0c4e*/ 	.byte	0xff
	.zero		1


	//   ....[182]....
        /*0c50*/ 	.word	0x00008330
        /*0c54*/ 	.word	0x00000000
        /*0c58*/ 	.word	0x00000000
        /*0c5c*/ 	.short	0x010a
        /*0c5e*/ 	.byte	0xff
	.zero		1


	//   ....[183]....
        /*0c60*/ 	.word	0x00008390
        /*0c64*/ 	.word	0x00000000
        /*0c68*/ 	.word	0x00000000
        /*0c6c*/ 	.short	0x010a
        /*0c6e*/ 	.byte	0xff
	.zero		1


	//   ....[184]....
        /*0c70*/ 	.word	0x000083f0
        /*0c74*/ 	.word	0x00000000
        /*0c78*/ 	.word	0x00000000
        /*0c7c*/ 	.short	0x010a
        /*0c7e*/ 	.byte	0xff
	.zero		1


	//   ....[185]....
        /*0c80*/ 	.word	0x00008450
        /*0c84*/ 	.word	0x00000000
        /*0c88*/ 	.word	0x00000000
        /*0c8c*/ 	.short	0x010a
        /*0c8e*/ 	.byte	0xff
	.zero		1


	//   ....[186]....
        /*0c90*/ 	.word	0x000084b0
        /*0c94*/ 	.word	0x00000000
        /*0c98*/ 	.word	0x00000000
        /*0c9c*/ 	.short	0x010a
        /*0c9e*/ 	.byte	0xff
	.zero		1


	//   ....[187]....
        /*0ca0*/ 	.word	0x00008510
        /*0ca4*/ 	.word	0x00000000
        /*0ca8*/ 	.word	0x00000000
        /*0cac*/ 	.short	0x010a
        /*0cae*/ 	.byte	0xff
	.zero		1


	//   ....[188]....
        /*0cb0*/ 	.word	0x00008570
        /*0cb4*/ 	.word	0x00000000
        /*0cb8*/ 	.word	0x00000000
        /*0cbc*/ 	.short	0x010a
        /*0cbe*/ 	.byte	0xff
	.zero		1


	//   ....[189]....
        /*0cc0*/ 	.word	0x000085d0
        /*0cc4*/ 	.word	0x00000000
        /*0cc8*/ 	.word	0x00000000
        /*0ccc*/ 	.short	0x010a
        /*0cce*/ 	.byte	0xff
	.zero		1


	//   ....[190]....
        /*0cd0*/ 	.word	0x00008630
        /*0cd4*/ 	.word	0x00000000
        /*0cd8*/ 	.word	0x00000000
        /*0cdc*/ 	.short	0x010a
        /*0cde*/ 	.byte	0xff
	.zero		1


	//   ....[191]....
        /*0ce0*/ 	.word	0x00008690
        /*0ce4*/ 	.word	0x00000000
        /*0ce8*/ 	.word	0x00000000
        /*0cec*/ 	.short	0x010a
        /*0cee*/ 	.byte	0xff
	.zero		1


	//   ....[192]....
        /*0cf0*/ 	.word	0x000086e0
        /*0cf4*/ 	.word	0x00000002
        /*0cf8*/ 	.word	0x00000270
        /*0cfc*/ 	.short	0x010a
        /*0cfe*/ 	.byte	0xff
	.zero		1


	//   ....[193]....
        /*0d00*/ 	.word	0x00008740
        /*0d04*/ 	.word	0x00000002
        /*0d08*/ 	.word	0x00000220
        /*0d0c*/ 	.short	0x010a
        /*0d0e*/ 	.byte	0xff
	.zero		1


	//   ....[194]....
        /*0d10*/ 	.word	0x00008790
        /*0d14*/ 	.word	0x00000002
        /*0d18*/ 	.word	0x00000210
        /*0d1c*/ 	.short	0x010a
        /*0d1e*/ 	.byte	0xff
	.zero		1


	//   ....[195]....
        /*0d20*/ 	.word	0x000087f0
        /*0d24*/ 	.word	0x00000000
        /*0d28*/ 	.word	0x00000220
        /*0d2c*/ 	.short	0x010a
        /*0d2e*/ 	.byte	0xff
	.zero		1


	//   ....[196]....
        /*0d30*/ 	.word	0x00008840
        /*0d34*/ 	.word	0x00000000
        /*0d38*/ 	.word	0x00000210
        /*0d3c*/ 	.short	0x010a
        /*0d3e*/ 	.byte	0xff
	.zero		1


	//   ....[197]....
        /*0d40*/ 	.word	0x000088a0
        /*0d44*/ 	.word	0x00000002
        /*0d48*/ 	.word	0x00000250
        /*0d4c*/ 	.short	0x010a
        /*0d4e*/ 	.byte	0xff
	.zero		1


	//   ....[198]....
        /*0d50*/ 	.word	0x00008900
        /*0d54*/ 	.word	0x00000000
        /*0d58*/ 	.word	0x00000000
        /*0d5c*/ 	.short	0x010a
        /*0d5e*/ 	.byte	0xff
	.zero		1


	//   ....[199]....
        /*0d60*/ 	.word	0x00008960
        /*0d64*/ 	.word	0x00000000
        /*0d68*/ 	.word	0x00000000
        /*0d6c*/ 	.short	0x010a
        /*0d6e*/ 	.byte	0xff
	.zero		1


	//   ....[200]....
        /*0d70*/ 	.word	0x000089c0
        /*0d74*/ 	.word	0x00000000
        /*0d78*/ 	.word	0x00000000
        /*0d7c*/ 	.short	0x010a
        /*0d7e*/ 	.byte	0xff
	.zero		1


	//   ....[201]....
        /*0d80*/ 	.word	0x00008a20
        /*0d84*/ 	.word	0x00000000
        /*0d88*/ 	.word	0x00000000
        /*0d8c*/ 	.short	0x010a
        /*0d8e*/ 	.byte	0xff
	.zero		1


	//   ....[202]....
        /*0d90*/ 	.word	0x00008a80
        /*0d94*/ 	.word	0x00000000
        /*0d98*/ 	.word	0x00000000
        /*0d9c*/ 	.short	0x010a
        /*0d9e*/ 	.byte	0xff
	.zero		1


	//   ....[203]....
        /*0da0*/ 	.word	0x00008ad0
        /*0da4*/ 	.word	0x00000003
        /*0da8*/ 	.word	0x00000210
        /*0dac*/ 	.short	0x010a
        /*0dae*/ 	.byte	0xff
	.zero		1


	//   ....[204]....
        /*0db0*/ 	.word	0x00008b30
        /*0db4*/ 	.word	0x00000000
        /*0db8*/ 	.word	0x00000208
        /*0dbc*/ 	.short	0x010a
        /*0dbe*/ 	.byte	0xff
	.zero		1


	//   ....[205]....
        /*0dc0*/ 	.word	0x00008b90
        /*0dc4*/ 	.word	0x00000000
        /*0dc8*/ 	.word	0x000001f8
        /*0dcc*/ 	.short	0x010a
        /*0dce*/ 	.byte	0xff
	.zero		1


	//   ....[206]....
        /*0dd0*/ 	.word	0x00008be0
        /*0dd4*/ 	.word	0x00000008
        /*0dd8*/ 	.word	0x00000210
        /*0ddc*/ 	.short	0x010a
        /*0dde*/ 	.byte	0xff
	.zero		1


	//   ....[207]....
        /*0de0*/ 	.word	0x00008c40
        /*0de4*/ 	.word	0x00000000
        /*0de8*/ 	.word	0x000001f0
        /*0dec*/ 	.short	0x010a
        /*0dee*/ 	.byte	0xff
	.zero		1


	//   ....[208]....
        /*0df0*/ 	.word	0x00008ca0
        /*0df4*/ 	.word	0x00000000
        /*0df8*/ 	.word	0x00000230
        /*0dfc*/ 	.short	0x010a
        /*0dfe*/ 	.byte	0xff
	.zero		1


	//----- nvinfo : EIATTR_NUM_MBARRIERS
	.align		4
.L_44:
        /*0e00*/ 	.byte	0x03, 0x38
        /*0e02*/ 	.short	0x0052


	//----- nvinfo : EIATTR_EXIT_INSTR_OFFSETS
	.align		4
        /*0e04*/ 	.byte	0x04, 0x1c
        /*0e06*/ 	.short	(.L_46 - .L_45)


	//   ....[0]....
.L_45:
        /*0e08*/ 	.word	0x00003b40


	//   ....[1]....
        /*0e0c*/ 	.word	0x00004050


	//   ....[2]....
        /*0e10*/ 	.word	0x000040b0


	//   ....[3]....
        /*0e14*/ 	.word	0x00004f40


	//   ....[4]....
        /*0e18*/ 	.word	0x00005d10


	//   ....[5]....
        /*0e1c*/ 	.word	0x00005d50


	//   ....[6]....
        /*0e20*/ 	.word	0x00007a30


	//----- nvinfo : EIATTR_MAX_THREADS
	.align		4
.L_46:
        /*0e24*/ 	.byte	0x04, 0x05
        /*0e26*/ 	.short	(.L_48 - .L_47)
.L_47:
        /*0e28*/ 	.word	0x00000100
        /*0e2c*/ 	.word	0x00000001
        /*0e30*/ 	.word	0x00000001


	//----- nvinfo : EIATTR_CRS_STACK_SIZE
	.align		4
.L_48:
        /*0e34*/ 	.byte	0x04, 0x1e
        /*0e36*/ 	.short	(.L_50 - .L_49)
.L_49:
        /*0e38*/ 	.word	0x00000000


	//----- nvinfo : EIATTR_CBANK_PARAM_SIZE
	.align		4
.L_50:
        /*0e3c*/ 	.byte	0x03, 0x19
        /*0e3e*/ 	.short	0x0800


	//----- nvinfo : EIATTR_PARAM_CBANK
	.align		4
        /*0e40*/ 	.byte	0x04, 0x0a
        /*0e42*/ 	.short	(.L_52 - .L_51)
	.align		4
.L_51:
        /*0e44*/ 	.word	index@(.nv.constant0._ZN7cutlass13device_kernelINS_4gemm6kernel13GemmUniversalIN4cute5tupleIJiiiiEEENS1_10collective13CollectiveMmaINS1_35MainloopSm100TmaUmmaWarpSpecializedILi31ELi2ELi4ENS5_IJNS4_1CILi2EEENSA_ILi1EEESC_EEEEENS5_IJNSA_ILi64EEENSA_ILi48EEESF_EEENS_12float_e4m3_tENS5_IJlSC_lEEESI_SJ_NS4_8TiledMMAINS4_8MMA_AtomIJNS4_10MMA_TraitsINS4_19SM100_MMA_F8F6F4_SSEJSI_SI_fSF_SG_NS4_17integral_constantINS4_4UMMA5MajorELSQ_0EEESR_NSO_INSP_7ScaleInELSS_0EEEST_EEEEEENS4_6LayoutINS5_IJSC_SC_SC_EEENS5_IJNSA_ILi0EEESY_SY_EEEEENS5_IJNS4_10UnderscoreES11_S11_EEEEENS4_13SM90_TMA_LOADENS4_14ComposedLayoutINS4_7SwizzleILi2ELi4ELi3EEENS4_18smem_ptr_flag_bitsILi8EEENSW_INS5_IJNSA_ILi8EEESF_EEENS5_IJSF_SC_EEEEEEEvNS4_8identityENS4_23SM90_TMA_LOAD_MULTICASTES1E_vS1F_EENS_8epilogue10collective18CollectiveEpilogueINS1I_23Sm100TmaWarpSpecializedILi1ELi1ELi24ELb0ELb0EEEJSH_NS5_IJNSW_ISF_SC_EENSW_ISG_SC_EEEEESI_SJ_SI_SJ_NS1I_6fusion15FusionCallbacksIS1M_NS1Q_17LinearCombinationISI_fSI_fLNS_15FloatRoundStyleE2EEESH_S1P_JEEENS4_5SM1004TMEM4LOAD25SM100_TMEM_LOAD_16dp32b8xES14_NS15_INS16_ILi0ELi4ELi3EEES19_NSW_INS5_IJS1A_NSA_ILi16EEEEEENS5_IJS21_SC_EEEEEEENS4_39AutoVectorizingCopyWithAssumedAlignmentILi128EEENS4_14SM90_TMA_STOREES25_S27_S27_EEEvvEEEEvNT_6ParamsE)
        /*0e48*/ 	.short	0x0380
        /*0e4a*/ 	.short	0x0800


	//----- nvinfo : EIATTR_SW_WAR
	.align		4
.L_52:
        /*0e4c*/ 	.byte	0x04, 0x36
        /*0e4e*/ 	.short	(.L_54 - .L_53)
.L_53:
        /*0e50*/ 	.word	0x00000008
.L_54:


//--------------------- .nv.callgraph             --------------------------
	.section	.nv.callgraph,"",@"SHT_CUDA_CALLGRAPH"
	.align	4
	.sectionentsize	8
	.align		4
        /*0000*/ 	.word	0x00000000
	.align		4
        /*0004*/ 	.word	0xffffffff
	.align		4
        /*0008*/ 	.word	index@(_ZN7cutlass13device_kernelINS_4gemm6kernel13GemmUniversalIN4cute5tupleIJiiiiEEENS1_10collective13CollectiveMmaINS1_35MainloopSm100TmaUmmaWarpSpecializedILi31ELi2ELi4ENS5_IJNS4_1CILi2EEENSA_ILi1EEESC_EEEEENS5_IJNSA_ILi64EEENSA_ILi48EEESF_EEENS_12float_e4m3_tENS5_IJlSC_lEEESI_SJ_NS4_8TiledMMAINS4_8MMA_AtomIJNS4_10MMA_TraitsINS4_19SM100_MMA_F8F6F4_SSEJSI_SI_fSF_SG_NS4_17integral_constantINS4_4UMMA5MajorELSQ_0EEESR_NSO_INSP_7ScaleInELSS_0EEEST_EEEEEENS4_6LayoutINS5_IJSC_SC_SC_EEENS5_IJNSA_ILi0EEESY_SY_EEEEENS5_IJNS4_10UnderscoreES11_S11_EEEEENS4_13SM90_TMA_LOADENS4_14ComposedLayoutINS4_7SwizzleILi2ELi4ELi3EEENS4_18smem_ptr_flag_bitsILi8EEENSW_INS5_IJNSA_ILi8EEESF_EEENS5_IJSF_SC_EEEEEEEvNS4_8identityENS4_23SM90_TMA_LOAD_MULTICASTES1E_vS1F_EENS_8epilogue10collective18CollectiveEpilogueINS1I_23Sm100TmaWarpSpecializedILi1ELi1ELi24ELb0ELb0EEEJSH_NS5_IJNSW_ISF_SC_EENSW_ISG_SC_EEEEESI_SJ_SI_SJ_NS1I_6fusion15FusionCallbacksIS1M_NS1Q_17LinearCombinationISI_fSI_fLNS_15FloatRoundStyleE2EEESH_S1P_JEEENS4_5SM1004TMEM4LOAD25SM100_TMEM_LOAD_16dp32b8xES14_NS15_INS16_ILi0ELi4ELi3EEES19_NSW_INS5_IJS1A_NSA_ILi16EEEEEENS5_IJS21_SC_EEEEEEENS4_39AutoVectorizingCopyWithAssumedAlignmentILi128EEENS4_14SM90_TMA_STOREES25_S27_S27_EEEvvEEEEvNT_6ParamsE)
	.align		4
        /*000c*/ 	.word	index@(__assertfail)
	.align		4
        /*0010*/ 	.word	0x00000000
	.align		4
        /*0014*/ 	.word	0xfffffffe
	.align		4
        /*0018*/ 	.word	0x00000000
	.align		4
        /*001c*/ 	.word	0xfffffffd
	.align		4
        /*0020*/ 	.word	0x00000000
	.align		4
        /*0024*/ 	.word	0xfffffffc


//--------------------- .nv.constant4             --------------------------
	.section	.nv.constant4,"a",@progbits
	.align	8
	.align		8
.nv.constant4:
        /*0000*/ 	.dword	__assertfail
	.align		8
        /*0008*/ 	.dword	__unnamed_1
	.align		8
        /*0010*/ 	.dword	_ZN40_INTERNAL_f28751ee_4_k_cu_0cb567bf_240384cuda3std3__45__cpo5beginE
	.align		8
        /*0018*/ 	.dword	_ZN40_INTERNAL_f28751ee_4_k_cu_0cb567bf_240384cuda3std3__45__cpo3endE
	.align		8
        /*0020*/ 	.dword	_ZN40_INTERNAL_f28751ee_4_k_cu_0cb567bf_240384cuda3std3__45__cpo6cbeginE
	.align		8
        /*0028*/ 	.dword	_ZN40_INTERNAL_f28751ee_4_k_cu_0cb567bf_240384cuda3std3__45__cpo4cendE
	.align		8
        /*0030*/ 	.dword	_ZN40_INTERNAL_f28751ee_4_k_cu_0cb567bf_240384cuda3std3__442_GLOBAL__N__f28751ee_4_k_cu_0cb567bf_240386ignoreE
	.align		8
        /*0038*/ 	.dword	_ZN40_INTERNAL_f28751ee_4_k_cu_0cb567bf_240384cuda3std3__419piecewise_constructE
	.align		8
        /*0040*/ 	.dword	_ZN40_INTERNAL_f28751ee_4_k_cu_0cb567bf_240384cuda3std3__48in_placeE
	.align		8
        /*0048*/ 	.dword	_ZN40_INTERNAL_f28751ee_4_k_cu_0cb567bf_240384cuda3std6ranges3__45__cpo4swapE
	.align		8
        /*0050*/ 	.dword	_ZN40_INTERNAL_f28751ee_4_k_cu_0cb567bf_240384cuda3std6ranges3__45__cpo9iter_moveE
	.align		8
        /*0058*/ 	.dword	_ZN40_INTERNAL_f28751ee_4_k_cu_0cb567bf_240384cute7productE
	.align		8
        /*0060*/ 	.dword	_ZN40_INTERNAL_f28751ee_4_k_cu_0cb567bf_240384cute1_E
	.align		8
        /*0068*/ 	.dword	$str$25
	.align		8
        /*0070*/ 	.dword	$str$26


//--------------------- .text._ZN7cutlass13device_kernelINS_4gemm6kernel13GemmUniversalIN4cute5tupleIJiiiiEEENS1_10collective13CollectiveMmaINS1_35MainloopSm100TmaUmmaWarpSpecializedILi31ELi2ELi4ENS5_IJNS4_1CILi2EEENSA_ILi1EEESC_EEEEENS5_IJNSA_ILi64EEENSA_ILi48EEESF_EEENS_12float_e4m3_tENS5_IJlSC_lEEESI_SJ_NS4_8TiledMMAINS4_8MMA_AtomIJNS4_10MMA_TraitsINS4_19SM100_MMA_F8F6F4_SSEJSI_SI_fSF_SG_NS4_17integral_constantINS4_4UMMA5MajorELSQ_0EEESR_NSO_INSP_7ScaleInELSS_0EEEST_EEEEEENS4_6LayoutINS5_IJSC_SC_SC_EEENS5_IJNSA_ILi0EEESY_SY_EEEEENS5_IJNS4_10UnderscoreES11_S11_EEEEENS4_13SM90_TMA_LOADENS4_14ComposedLayoutINS4_7SwizzleILi2ELi4ELi3EEENS4_18smem_ptr_flag_bitsILi8EEENSW_INS5_IJNSA_ILi8EEESF_EEENS5_IJSF_SC_EEEEEEEvNS4_8identityENS4_23SM90_TMA_LOAD_MULTICASTES1E_vS1F_EENS_8epilogue10collective18CollectiveEpilogueINS1I_23Sm100TmaWarpSpecializedILi1ELi1ELi24ELb0ELb0EEEJSH_NS5_IJNSW_ISF_SC_EENSW_ISG_SC_EEEEESI_SJ_SI_SJ_NS1I_6fusion15FusionCallbacksIS1M_NS1Q_17LinearCombinationISI_fSI_fLNS_15FloatRoundStyleE2EEESH_S1P_JEEENS4_5SM1004TMEM4LOAD25SM100_TMEM_LOAD_16dp32b8xES14_NS15_INS16_ILi0ELi4ELi3EEES19_NSW_INS5_IJS1A_NSA_ILi16EEEEEENS5_IJS21_SC_EEEEEEENS4_39AutoVectorizingCopyWithAssumedAlignmentILi128EEENS4_14SM90_TMA_STOREES25_S27_S27_EEEvvEEEEvNT_6ParamsE --------------------------
	.section	.text._ZN7cutlass13device_kernelINS_4gemm6kernel13GemmUniversalIN4cute5tupleIJiiiiEEENS1_10collective13CollectiveMmaINS1_35MainloopSm100TmaUmmaWarpSpecializedILi31ELi2ELi4ENS5_IJNS4_1CILi2EEENSA_ILi1EEESC_EEEEENS5_IJNSA_ILi64EEENSA_ILi48EEESF_EEENS_12float_e4m3_tENS5_IJlSC_lEEESI_SJ_NS4_8TiledMMAINS4_8MMA_AtomIJNS4_10MMA_TraitsINS4_19SM100_MMA_F8F6F4_SSEJSI_SI_fSF_SG_NS4_17integral_constantINS4_4UMMA5MajorELSQ_0EEESR_NSO_INSP_7ScaleInELSS_0EEEST_EEEEEENS4_6LayoutINS5_IJSC_SC_SC_EEENS5_IJNSA_ILi0EEESY_SY_EEEEENS5_IJNS4_10UnderscoreES11_S11_EEEEENS4_13SM90_TMA_LOADENS4_14ComposedLayoutINS4_7SwizzleILi2ELi4ELi3EEENS4_18smem_ptr_flag_bitsILi8EEENSW_INS5_IJNSA_ILi8EEESF_EEENS5_IJSF_SC_EEEEEEEvNS4_8identityENS4_23SM90_TMA_LOAD_MULTICASTES1E_vS1F_EENS_8epilogue10collective18CollectiveEpilogueINS1I_23Sm100TmaWarpSpecializedILi1ELi1ELi24ELb0ELb0EEEJSH_NS5_IJNSW_ISF_SC_EENSW_ISG_SC_EEEEESI_SJ_SI_SJ_NS1I_6fusion15FusionCallbacksIS1M_NS1Q_17LinearCombinationISI_fSI_fLNS_15FloatRoundStyleE2EEESH_S1P_JEEENS4_5SM1004TMEM4LOAD25SM100_TMEM_LOAD_16dp32b8xES14_NS15_INS16_ILi0ELi4ELi3EEES19_NSW_INS5_IJS1A_NSA_ILi16EEEEEENS5_IJS21_SC_EEEEEEENS4_39AutoVectorizingCopyWithAssumedAlignmentILi128EEENS4_14SM90_TMA_STOREES25_S27_S27_EEEvvEEEEvNT_6ParamsE,"ax",@progbits
	.align	128
.text._ZN7cutlass13device_kernelINS_4gemm6kernel13GemmUniversalIN4cute5tupleIJiiiiEEENS1_10collective13CollectiveMmaINS1_35MainloopSm100TmaUmmaWarpSpecializedILi31ELi2ELi4ENS5_IJNS4_1CILi2EEENSA_ILi1EEESC_EEEEENS5_IJNSA_ILi64EEENSA_ILi48EEESF_EEENS_12float_e4m3_tENS5_IJlSC_lEEESI_SJ_NS4_8TiledMMAINS4_8MMA_AtomIJNS4_10MMA_TraitsINS4_19SM100_MMA_F8F6F4_SSEJSI_SI_fSF_SG_NS4_17integral_constantINS4_4UMMA5MajorELSQ_0EEESR_NSO_INSP_7ScaleInELSS_0EEEST_EEEEEENS4_6LayoutINS5_IJSC_SC_SC_EEENS5_IJNSA_ILi0EEESY_SY_EEEEENS5_IJNS4_10UnderscoreES11_S11_EEEEENS4_13SM90_TMA_LOADENS4_14ComposedLayoutINS4_7SwizzleILi2ELi4ELi3EEENS4_18smem_ptr_flag_bitsILi8EEENSW_INS5_IJNSA_ILi8EEESF_EEENS5_IJSF_SC_EEEEEEEvNS4_8identityENS4_23SM90_TMA_LOAD_MULTICASTES1E_vS1F_EENS_8epilogue10collective18CollectiveEpilogueINS1I_23Sm100TmaWarpSpecializedILi1ELi1ELi24ELb0ELb0EEEJSH_NS5_IJNSW_ISF_SC_EENSW_ISG_SC_EEEEESI_SJ_SI_SJ_NS1I_6fusion15FusionCallbacksIS1M_NS1Q_17LinearCombinationISI_fSI_fLNS_15FloatRoundStyleE2EEESH_S1P_JEEENS4_5SM1004TMEM4LOAD25SM100_TMEM_LOAD_16dp32b8xES14_NS15_INS16_ILi0ELi4ELi3EEES19_NSW_INS5_IJS1A_NSA_ILi16EEEEEENS5_IJS21_SC_EEEEEEENS4_39AutoVectorizingCopyWithAssumedAlignmentILi128EEENS4_14SM90_TMA_STOREES25_S27_S27_EEEvvEEEEvNT_6ParamsE:
        .type           _ZN7cutlass13device_kernelINS_4gemm6kernel13GemmUniversalIN4cute5tupleIJiiiiEEENS1_10collective13CollectiveMmaINS1_35MainloopSm100TmaUmmaWarpSpecializedILi31ELi2ELi4ENS5_IJNS4_1CILi2EEENSA_ILi1EEESC_EEEEENS5_IJNSA_ILi64EEENSA_ILi48EEESF_EEENS_12float_e4m3_tENS5_IJlSC_lEEESI_SJ_NS4_8TiledMMAINS4_8MMA_AtomIJNS4_10MMA_TraitsINS4_19SM100_MMA_F8F6F4_SSEJSI_SI_fSF_SG_NS4_17integral_constantINS4_4UMMA5MajorELSQ_0EEESR_NSO_INSP_7ScaleInELSS_0EEEST_EEEEEENS4_6LayoutINS5_IJSC_SC_SC_EEENS5_IJNSA_ILi0EEESY_SY_EEEEENS5_IJNS4_10UnderscoreES11_S11_EEEEENS4_13SM90_TMA_LOADENS4_14ComposedLayoutINS4_7SwizzleILi2ELi4ELi3EEENS4_18smem_ptr_flag_bitsILi8EEENSW_INS5_IJNSA_ILi8EEESF_EEENS5_IJSF_SC_EEEEEEEvNS4_8identityENS4_23SM90_TMA_LOAD_MULTICASTES1E_vS1F_EENS_8epilogue10collective18CollectiveEpilogueINS1I_23Sm100TmaWarpSpecializedILi1ELi1ELi24ELb0ELb0EEEJSH_NS5_IJNSW_ISF_SC_EENSW_ISG_SC_EEEEESI_SJ_SI_SJ_NS1I_6fusion15FusionCallbacksIS1M_NS1Q_17LinearCombinationISI_fSI_fLNS_15FloatRoundStyleE2EEESH_S1P_JEEENS4_5SM1004TMEM4LOAD25SM100_TMEM_LOAD_16dp32b8xES14_NS15_INS16_ILi0ELi4ELi3EEES19_NSW_INS5_IJS1A_NSA_ILi16EEEEEENS5_IJS21_SC_EEEEEEENS4_39AutoVectorizingCopyWithAssumedAlignmentILi128EEENS4_14SM90_TMA_STOREES25_S27_S27_EEEvvEEEEvNT_6ParamsE,@function
        .size           _ZN7cutlass13device_kernelINS_4gemm6kernel13GemmUniversalIN4cute5tupleIJiiiiEEENS1_10collective13CollectiveMmaINS1_35MainloopSm100TmaUmmaWarpSpecializedILi31ELi2ELi4ENS5_IJNS4_1CILi2EEENSA_ILi1EEESC_EEEEENS5_IJNSA_ILi64EEENSA_ILi48EEESF_EEENS_12float_e4m3_tENS5_IJlSC_lEEESI_SJ_NS4_8TiledMMAINS4_8MMA_AtomIJNS4_10MMA_TraitsINS4_19SM100_MMA_F8F6F4_SSEJSI_SI_fSF_SG_NS4_17integral_constantINS4_4UMMA5MajorELSQ_0EEESR_NSO_INSP_7ScaleInELSS_0EEEST_EEEEEENS4_6LayoutINS5_IJSC_SC_SC_EEENS5_IJNSA_ILi0EEESY_SY_EEEEENS5_IJNS4_10UnderscoreES11_S11_EEEEENS4_13SM90_TMA_LOADENS4_14ComposedLayoutINS4_7SwizzleILi2ELi4ELi3EEENS4_18smem_ptr_flag_bitsILi8EEENSW_INS5_IJNSA_ILi8EEESF_EEENS5_IJSF_SC_EEEEEEEvNS4_8identityENS4_23SM90_TMA_LOAD_MULTICASTES1E_vS1F_EENS_8epilogue10collective18CollectiveEpilogueINS1I_23Sm100TmaWarpSpecializedILi1ELi1ELi24ELb0ELb0EEEJSH_NS5_IJNSW_ISF_SC_EENSW_ISG_SC_EEEEESI_SJ_SI_SJ_NS1I_6fusion15FusionCallbacksIS1M_NS1Q_17LinearCombinationISI_fSI_fLNS_15FloatRoundStyleE2EEESH_S1P_JEEENS4_5SM1004TMEM4LOAD25SM100_TMEM_LOAD_16dp32b8xES14_NS15_INS16_ILi0ELi4ELi3EEES19_NSW_INS5_IJS1A_NSA_ILi16EEEEEENS5_IJS21_SC_EEEEEEENS4_39AutoVectorizingCopyWithAssumedAlignmentILi128EEENS4_14SM90_TMA_STOREES25_S27_S27_EEEvvEEEEvNT_6ParamsE,(.L_x_216 - _ZN7cutlass13device_kernelINS_4gemm6kernel13GemmUniversalIN4cute5tupleIJiiiiEEENS1_10collective13CollectiveMmaINS1_35MainloopSm100TmaUmmaWarpSpecializedILi31ELi2ELi4ENS5_IJNS4_1CILi2EEENSA_ILi1EEESC_EEEEENS5_IJNSA_ILi64EEENSA_ILi48EEESF_EEENS_12float_e4m3_tENS5_IJlSC_lEEESI_SJ_NS4_8TiledMMAINS4_8MMA_AtomIJNS4_10MMA_TraitsINS4_19SM100_MMA_F8F6F4_SSEJSI_SI_fSF_SG_NS4_17integral_constantINS4_4UMMA5MajorELSQ_0EEESR_NSO_INSP_7ScaleInELSS_0EEEST_EEEEEENS4_6LayoutINS5_IJSC_SC_SC_EEENS5_IJNSA_ILi0EEESY_SY_EEEEENS5_IJNS4_10UnderscoreES11_S11_EEEEENS4_13SM90_TMA_LOADENS4_14ComposedLayoutINS4_7SwizzleILi2ELi4ELi3EEENS4_18smem_ptr_flag_bitsILi8EEENSW_INS5_IJNSA_ILi8EEESF_EEENS5_IJSF_SC_EEEEEEEvNS4_8identityENS4_23SM90_TMA_LOAD_MULTICASTES1E_vS1F_EENS_8epilogue10collective18CollectiveEpilogueINS1I_23Sm100TmaWarpSpecializedILi1ELi1ELi24ELb0ELb0EEEJSH_NS5_IJNSW_ISF_SC_EENSW_ISG_SC_EEEEESI_SJ_SI_SJ_NS1I_6fusion15FusionCallbacksIS1M_NS1Q_17LinearCombinationISI_fSI_fLNS_15FloatRoundStyleE2EEESH_S1P_JEEENS4_5SM1004TMEM4LOAD25SM100_TMEM_LOAD_16dp32b8xES14_NS15_INS16_ILi0ELi4ELi3EEES19_NSW_INS5_IJS1A_NSA_ILi16EEEEEENS5_IJS21_SC_EEEEEEENS4_39AutoVectorizingCopyWithAssumedAlignmentILi128EEENS4_14SM90_TMA_STOREES25_S27_S27_EEEvvEEEEvNT_6ParamsE)
        .other          _ZN7cutlass13device_kernelINS_4gemm6kernel13GemmUniversalIN4cute5tupleIJiiiiEEENS1_10collective13CollectiveMmaINS1_35MainloopSm100TmaUmmaWarpSpecializedILi31ELi2ELi4ENS5_IJNS4_1CILi2EEENSA_ILi1EEESC_EEEEENS5_IJNSA_ILi64EEENSA_ILi48EEESF_EEENS_12float_e4m3_tENS5_IJlSC_lEEESI_SJ_NS4_8TiledMMAINS4_8MMA_AtomIJNS4_10MMA_TraitsINS4_19SM100_MMA_F8F6F4_SSEJSI_SI_fSF_SG_NS4_17integral_constantINS4_4UMMA5MajorELSQ_0EEESR_NSO_INSP_7ScaleInELSS_0EEEST_EEEEEENS4_6LayoutINS5_IJSC_SC_SC_EEENS5_IJNSA_ILi0EEESY_SY_EEEEENS5_IJNS4_10UnderscoreES11_S11_EEEEENS4_13SM90_TMA_LOADENS4_14ComposedLayoutINS4_7SwizzleILi2ELi4ELi3EEENS4_18smem_ptr_flag_bitsILi8EEENSW_INS5_IJNSA_ILi8EEESF_EEENS5_IJSF_SC_EEEEEEEvNS4_8identityENS4_23SM90_TMA_LOAD_MULTICASTES1E_vS1F_EENS_8epilogue10collective18CollectiveEpilogueINS1I_23Sm100TmaWarpSpecializedILi1ELi1ELi24ELb0ELb0EEEJSH_NS5_IJNSW_ISF_SC_EENSW_ISG_SC_EEEEESI_SJ_SI_SJ_NS1I_6fusion15FusionCallbacksIS1M_NS1Q_17LinearCombinationISI_fSI_fLNS_15FloatRoundStyleE2EEESH_S1P_JEEENS4_5SM1004TMEM4LOAD25SM100_TMEM_LOAD_16dp32b8xES14_NS15_INS16_ILi0ELi4ELi3EEES19_NSW_INS5_IJS1A_NSA_ILi16EEEEEENS5_IJS21_SC_EEEEEEENS4_39AutoVectorizingCopyWithAssumedAlignmentILi128EEENS4_14SM90_TMA_STOREES25_S27_S27_EEEvvEEEEvNT_6ParamsE,@"STO_CUDA_ENTRY STV_DEFAULT"
_ZN7cutlass13device_kernelINS_4gemm6kernel13GemmUniversalIN4cute5tupleIJiiiiEEENS1_10collective13CollectiveMmaINS1_35MainloopSm100TmaUmmaWarpSpecializedILi31ELi2ELi4ENS5_IJNS4_1CILi2EEENSA_ILi1EEESC_EEEEENS5_IJNSA_ILi64EEENSA_ILi48EEESF_EEENS_12float_e4m3_tENS5_IJlSC_lEEESI_SJ_NS4_8TiledMMAINS4_8MMA_AtomIJNS4_10MMA_TraitsINS4_19SM100_MMA_F8F6F4_SSEJSI_SI_fSF_SG_NS4_17integral_constantINS4_4UMMA5MajorELSQ_0EEESR_NSO_INSP_7ScaleInELSS_0EEEST_EEEEEENS4_6LayoutINS5_IJSC_SC_SC_EEENS5_IJNSA_ILi0EEESY_SY_EEEEENS5_IJNS4_10UnderscoreES11_S11_EEEEENS4_13SM90_TMA_LOADENS4_14ComposedLayoutINS4_7SwizzleILi2ELi4ELi3EEENS4_18smem_ptr_flag_bitsILi8EEENSW_INS5_IJNSA_ILi8EEESF_EEENS5_IJSF_SC_EEEEEEEvNS4_8identityENS4_23SM90_TMA_LOAD_MULTICASTES1E_vS1F_EENS_8epilogue10collective18CollectiveEpilogueINS1I_23Sm100TmaWarpSpecializedILi1ELi1ELi24ELb0ELb0EEEJSH_NS5_IJNSW_ISF_SC_EENSW_ISG_SC_EEEEESI_SJ_SI_SJ_NS1I_6fusion15FusionCallbacksIS1M_NS1Q_17LinearCombinationISI_fSI_fLNS_15FloatRoundStyleE2EEESH_S1P_JEEENS4_5SM1004TMEM4LOAD25SM100_TMEM_LOAD_16dp32b8xES14_NS15_INS16_ILi0ELi4ELi3EEES19_NSW_INS5_IJS1A_NSA_ILi16EEEEEENS5_IJS21_SC_EEEEEEENS4_39AutoVectorizingCopyWithAssumedAlignmentILi128EEENS4_14SM90_TMA_STOREES25_S27_S27_EEEvvEEEEvNT_6ParamsE:
[----:B------:R-:W1:Y:S01]  /*0000*/  LDC R1, c[0x0][0x37c] ;  /* 0x0000df00ff017b82 */ /* 0x000e620000000800 */
[----:B------:R-:W2:Y:S01]  /*0010*/  S2R R60, SR_TID.X ;  /* 0x00000000003c7919 */ /* 0x000ea20000002100 */
[----:B------:R-:W3:Y:S01]  /*0020*/  LDCU.64 UR8, c[0x0][0x890] ;  /* 0x00011200ff0877ac */ /* 0x000ee20008000a00 */
[----:B------:R-:W-:Y:S02]  /*0030*/  PRMT R53, RZ, 0x7610, R53 ;  /* 0x00007610ff357816 */ /* 0x000fe40000000035 */
[----:B------:R-:W-:Y:S01]  /*0040*/  ELECT P3, URZ, PT ;  /* 0x0000000000ff782f */ /* 0x000fe20003860000 */
[----:B---3--:R-:W-:-:S04]  /*0050*/  UISETP.NE.U32.AND UP0, UPT, UR8, URZ, UPT ;  /* 0x000000ff0800728c */ /* 0x008fc8000bf05070 */
[----:B------:R-:W-:Y:S01]  /*0060*/  UISETP.NE.AND.EX UP0, UPT, UR9, URZ, UPT, UP0 ;  /* 0x000000ff0900728c */ /* 0x000fe2000bf05300 */
[----:B--2---:R-:W-:-:S05]  /*0070*/  SHF.R.U32.HI R54, RZ, 0x5, R60 ;  /* 0x00000005ff367819 */ /* 0x004fca000001163c */
[----:B------:R-:W2:Y:S02]  /*0080*/  SHFL.IDX PT, R0, R54, RZ, 0x1f ;  /* 0x00001fff36007589 */ /* 0x000ea400000e0000 */
[----:B--2---:R-:W-:Y:S01]  /*0090*/  R2UR UR20, R0 ;  /* 0x00000000001472ca */ /* 0x004fe200000e0000 */
[----:B-1----:R-:W-:-:S14]  /*00a0*/  BRA.U UP0, `(.L_x_0) ;  /* 0x0000000100307547 */ /* 0x002fdc000b800000 */
[----:B------:R-:W1:Y:S02]  /*00b0*/  LDCU.64 UR4, c[0x0][0x888] ;  /* 0x00011100ff0477ac */ /* 0x000e640008000a00 */
[----:B-1----:R-:W-:-:S04]  /*00c0*/  UISETP.NE.U32.AND UP0, UPT, UR4, URZ, UPT ;  /* 0x000000ff0400728c */ /* 0x002fc8000bf05070 */
[----:B------:R-:W-:-:S09]  /*00d0*/  UISETP.NE.AND.EX UP0, UPT, UR5, URZ, UPT, UP0 ;  /* 0x000000ff0500728c */ /* 0x000fd2000bf05300 */
[----:B------:R-:W-:Y:S05]  /*00e0*/  BRA.U !UP0, `(.L_x_1) ;  /* 0x0000000108187547 */ /* 0x000fea000b800000 */
[----:B------:R-:W1:Y:S01]  /*00f0*/  LDC.64 R2, c[0x0][0x888] ;  /* 0x00022200ff027b82 */ /* 0x000e620000000a00 */
[----:B------:R-:W1:Y:S02]  /*0100*/  LDCU.64 UR4, c[0x0][0x358] ;  /* 0x00006b00ff0477ac */ /* 0x000e640008000a00 */
[----:B-1----:R-:W2:Y:S01]  /*0110*/  LDG.E R0, desc[UR4][R2.64] ;  /* 0x0000000402007981 */ /* 0x002ea2000c1e1900 */
[----:B------:R-:W-:Y:S01]  /*0120*/  HFMA2 R53, -RZ, RZ, 0, 5.9604644775390625e-08 ;  /* 0x00000001ff357431 */ /* 0x000fe200000001ff */
[----:B--2---:R-:W-:Y:S01]  /*0130*/  R2UR UR45, R0 ;  /* 0x00000000002d72ca */ /* 0x004fe200000e0000 */
[----:B------:R-:W-:Y:S05]  /*0140*/  BRA `(.L_x_0) ;  /* 0x0000000000087947 */ /* 0x000fea0003800000 */
.L_x_1:
[----:B------:R-:W-:Y:S01]  /*0150*/  HFMA2 R53, -RZ, RZ, 0, 5.9604644775390625e-08 ;  /* 0x00000001ff357431 */ /* 0x000fe200000001ff */
[----:B------:R-:W1:Y:S02]  /*0160*/  LDCU UR45, c[0x0][0x880] ;  /* 0x00011000ff2d77ac */ /* 0x000e640008000800 */
.L_x_0:
[----:B------:R-:W2:Y:S02]  /*0170*/  LDCU.64 UR4, c[0x0][0x8b0] ;  /* 0x00011600ff0477ac */ /* 0x000ea40008000a00 */
[----:B--2---:R-:W-:-:S04]  /*0180*/  UISETP.NE.U32.AND UP0, UPT, UR4, URZ, UPT ;  /* 0x000000ff0400728c */ /* 0x004fc8000bf05070 */
[----:B------:R-:W-:-:S09]  /*0190*/  UISETP.NE.AND.EX UP0, UPT, UR5, URZ, UPT, UP0 ;  /* 0x000000ff0500728c */ /* 0x000fd2000bf05300 */
[----:B------:R-:W-:Y:S05]  /*01a0*/  BRA.U UP0, `(.L_x_2) ;  /* 0x0000000100247547 */ /* 0x000fea000b800000 */
[----:B------:R-:W2:Y:S02]  /*01b0*/  LDCU.64 UR4, c[0x0][0x8a8] ;  /* 0x00011500ff0477ac */ /* 0x000ea40008000a00 */
[----:B--2---:R-:W-:-:S04]  /*01c0*/  UISETP.NE.U32.AND UP0, UPT, UR4, URZ, UPT ;  /* 0x000000ff0400728c */ /* 0x004fc8000bf05070 */
[----:B------:R-:W-:-:S09]  /*01d0*/  UISETP.NE.AND.EX UP0, UPT, UR5, URZ, UPT, UP0 ;  /* 0x000000ff0500728c */ /* 0x000fd2000bf05300 */
[----:B------:R-:W-:Y:S05]  /*01e0*/  BRA.U !UP0, `(.L_x_3) ;  /* 0x0000000108107547 */ /* 0x000fea000b800000 */
[----:B------:R-:W2:Y:S01]  /*01f0*/  LDC.64 R16, c[0x0][0x8a8] ;  /* 0x00022a00ff107b82 */ /* 0x000ea20000000a00 */
[----:B------:R-:W2:Y:S02]  /*0200*/  LDCU.64 UR4, c[0x0][0x358] ;  /* 0x00006b00ff0477ac */ /* 0x000ea40008000a00 */
[----:B--2---:R2:W5:Y:S01]  /*0210*/  LDG.E R16, desc[UR4][R16.64] ;  /* 0x0000000410107981 */ /* 0x004562000c1e1900 */
[----:B------:R-:W-:Y:S05]  /*0220*/  BRA `(.L_x_2) ;  /* 0x0000000000047947 */ /* 0x000fea0003800000 */
.L_x_3:
[----:B------:R-:W3:Y:S02]  /*0230*/  LDC R16, c[0x0][0x8a0] ;  /* 0x00022800ff107b82 */ /* 0x000ee40000000800 */
.L_x_2:
[----:B------:R-:W-:Y:S01]  /*0240*/  IMAD.U32 R0, RZ, RZ, UR20 ;  /* 0x00000014ff007e24 */ /* 0x000fe2000f8e00ff */
[----:B------:R-:W-:Y:S04]  /*0250*/  BSSY.RECONVERGENT B0, `(.L_x_4) ;  /* 0x000000c000007945 */ /* 0x000fe80003800200 */
[C---:B------:R-:W-:Y:S02]  /*0260*/  ISETP.NE.OR P1, PT, R0.reuse, 0x1, !P3 ;  /* 0x000000010000780c */ /* 0x040fe40005f25670 */
[----:B------:R-:W-:-:S11]  /*0270*/  ISETP.NE.OR P0, PT, R0, 0x3, !P3 ;  /* 0x000000030000780c */ /* 0x000fd60005f05670 */
[----:B------:R-:W-:Y:S05]  /*0280*/  @P1 BRA `(.L_x_5) ;  /* 0x0000000000201947 */ /* 0x000fea0003800000 */
[----:B------:R-:W4:Y:S02]  /*0290*/  LDCU.64 UR4, c[0x0][0x348] ;  /* 0x00006900ff0477ac */ /* 0x000f240008000a00 */
[----:B----4-:R-:W-:Y:S02]  /*02a0*/  UIADD3 UR6, UP1, UPT, UR4, 0x80, URZ ;  /* 0x0000008004067890 */ /* 0x010fe4000ff3e0ff */
[----:B------:R-:W-:Y:S02]  /*02b0*/  UIADD3 UR4, UP0, UPT, UR4, 0x180, URZ ;  /* 0x0000018004047890 */ /* 0x000fe4000ff1e0ff */
[----:B------:R-:W-:Y:S02]  /*02c0*/  UIADD3.X UR7, UPT, UPT, URZ, UR5, URZ, UP1, !UPT ;  /* 0x00000005ff077290 */ /* 0x000fe40008ffe4ff */
[----:B------:R-:W-:-:S07]  /*02d0*/  UIADD3.X UR5, UPT, UPT, URZ, UR5, URZ, UP0, !UPT ;  /* 0x00000005ff057290 */ /* 0x000fce00087fe4ff */
[----:B------:R4:W-:Y:S02]  /*02e0*/  UTMACCTL.PF [UR6] ;  /* 0x00000000060079b9 */ /* 0x0009e40008040000 */
[----:B------:R4:W-:Y:S02]  /*02f0*/  UTMACCTL.PF [UR4] ;  /* 0x00000000040079b9 */ /* 0x0009e40008040000 */
[----:B----4-:R-:W-:Y:S01]  /*0300*/  NOP ;  /* 0x0000000000007918 */ /* 0x010fe20000000000 */
.L_x_5:
[----:B-1----:R-:W-:Y:S05]  /*0310*/  BSYNC.RECONVERGENT B0 ;  /* 0x0000000000007941 */ /* 0x002fea0003800200 */
.L_x_4:
[----:B------:R-:W-:Y:S04]  /*0320*/  BSSY.RECONVERGENT B0, `(.L_x_6) ;  /* 0x000000a000007945 */ /* 0x000fe80003800200 */
[----:B------:R-:W-:Y:S05]  /*0330*/  @P0 BRA `(.L_x_7) ;  /* 0x0000000000200947 */ /* 0x000fea0003800000 */
[----:B------:R-:W1:Y:S02]  /*0340*/  LDCU.64 UR4, c[0x0][0x348] ;  /* 0x00006900ff0477ac */ /* 0x000e640008000a00 */
[----:B-1----:R-:W-:Y:S02]  /*0350*/  UIADD3 UR6, UP1, UPT, UR4, 0x580, URZ ;  /* 0x0000058004067890 */ /* 0x002fe4000ff3e0ff */
[----:B------:R-:W-:Y:S02]  /*0360*/  UIADD3 UR4, UP0, UPT, UR4, 0x680, URZ ;  /* 0x0000068004047890 */ /* 0x000fe4000ff1e0ff */
[----:B------:R-:W-:Y:S02]  /*0370*/  UIADD3.X UR7, UPT, UPT, URZ, UR5, URZ, UP1, !UPT ;  /* 0x00000005ff077290 */ /* 0x000fe40008ffe4ff */
[----:B------:R-:W-:-:S07]  /*0380*/  UIADD3.X UR5, UPT, UPT, URZ, UR5, URZ, UP0, !UPT ;  /* 0x00000005ff057290 */ /* 0x000fce00087fe4ff */
[----:B------:R1:W-:Y:S02]  /*0390*/  UTMACCTL.PF [UR6] ;  /* 0x00000000060079b9 */ /* 0x0003e40008040000 */
[----:B------:R1:W-:Y:S02]  /*03a0*/  UTMACCTL.PF [UR4] ;  /* 0x00000000040079b9 */ /* 0x0003e40008040000 */
[----:B-1----:R-:W-:Y:S01]  /*03b0*/  NOP ;  /* 0x0000000000007918 */ /* 0x002fe20000000000 */
.L_x_7:
[----:B------:R-:W-:Y:S05]  /*03c0*/  BSYNC.RECONVERGENT B0 ;  /* 0x0000000000007941 */ /* 0x000fea0003800200 */
.L_x_6:
[----:B------:R-:W1:Y:S01]  /*03d0*/  LDCU.64 UR4, c[0x0][0x888] ;  /* 0x00011100ff0477ac */ /* 0x000e620008000a00 */
[----:B------:R-:W-:Y:S02]  /*03e0*/  UISETP.EQ.U32.AND UP2, UPT, UR8, URZ, UPT ;  /* 0x000000ff0800728c */ /* 0x000fe4000bf42070 */
[----:B------:R-:W-:Y:S02]  /*03f0*/  UPLOP3.LUT UP3, UPT, UPT, UPT, UPT, 0x80, 0x8 ;  /* 0x000000000008789c */ /* 0x000fe40003f6f070 */
[----:B-1----:R-:W-:-:S04]  /*0400*/  UISETP.NE.U32.AND UP0, UPT, UR4, URZ, UPT ;  /* 0x000000ff0400728c */ /* 0x002fc8000bf05070 */
[----:B------:R-:W-:-:S04]  /*0410*/  UISETP.NE.AND.EX UP1, UPT, UR5, URZ, UPT, UP0 ;  /* 0x000000ff0500728c */ /* 0x000fc8000bf25300 */
[----:B------:R-:W-:-:S04]  /*0420*/  UISETP.EQ.OR.EX UP4, UPT, UR9, URZ, !UP1, UP2 ;  /* 0x000000ff0900728c */ /* 0x000fc8000cf82720 */
[----:B------:R-:W-:-:S05]  /*0430*/  UP2UR UR62, UPR, URZ, 0x10 ;  /* 0x00000010ff3e7883 */ /* 0x000fca0008000000 */
[----:B------:R-:W-:Y:S07]  /*0440*/  BRA.U !UP4, `(.L_x_8) ;  /* 0x000000010c207547 */ /* 0x000fee000b800000 */
[----:B------:R-:W-:Y:S01]  /*0450*/  UISETP.NE.U32.AND UP2, UPT, UR8, URZ, UPT ;  /* 0x000000ff0800728c */ /* 0x000fe2000bf45070 */
[----:B------:R-:W-:Y:S01]  /*0460*/  FSETP.NEU.AND P0, PT, RZ, UR45, PT ;  /* 0x0000002dff007c0b */ /* 0x000fe2000bf0d000 */
[----:B------:R-:W-:Y:S02]  /*0470*/  USEL UR4, URZ, 0xffffffff, UP1 ;  /* 0xffffffffff047887 */ /* 0x000fe40008800000 */
[----:B------:R-:W-:-:S10]  /*0480*/  UISETP.NE.AND.EX UP2, UPT, UR9, URZ, UPT, UP2 ;  /* 0x000000ff0900728c */ /* 0x000fd4000bf45320 */
[----:B------:R-:W-:Y:S01]  /*0490*/  VOTEU.ANY UP0, P0 ;  /* 0x0000000000ff7886 */ /* 0x000fe20000000100 */
[----:B------:R-:W-:-:S04]  /*04a0*/  @!UP2 USEL UR4, URZ, 0xffffffff, UP0 ;  /* 0xffffffffff04a887 */ /* 0x000fc80008000000 */
[----:B------:R-:W-:-:S04]  /*04b0*/  ULOP3.LUT UR4, UR4, 0x1, URZ, 0xc0, !UPT ;  /* 0x0000000104047892 */ /* 0x000fc8000f8ec0ff */
[----:B------:R-:W-:-:S11]  /*04c0*/  UISETP.NE.U32.AND UP3, UPT, UR4, 0x1, UPT ;  /* 0x000000010400788c */ /* 0x000fd6000bf65070 */
.L_x_8:
[----:B------:R-:W1:Y:S02]  /*04d0*/  SHFL.IDX PT, R2, R54, RZ, 0x1f ;  /* 0x00001fff36027589 */ /* 0x000e6400000e0000 */
[----:B-1----:R-:W-:-:S13]  /*04e0*/  ISETP.NE.AND P0, PT, R2, RZ, PT ;  /* 0x000000ff0200720c */ /* 0x002fda0003f05270 */
[----:B------:R-:W-:Y:S05]  /*04f0*/  @P0 BRA `(.L_x_9) ;  /* 0x00000004003c0947 */ /* 0x000fea0003800000 */
[----:B------:R-:W-:Y:S01]  /*0500*/  ELECT P0, URZ, PT ;  /* 0x0000000000ff782f */ /* 0x000fe20003800000 */
[----:B------:R-:W-:-:S12]  /*0510*/  BSSY.RECONVERGENT B0, `(.L_x_9) ;  /* 0x000004d000007945 */ /* 0x000fd80003800200 */
[----:B------:R-:W-:Y:S05]  /*0520*/  @!P0 BRA `(.L_x_10) ;  /* 0x00000004002c8947 */ /* 0x000fea0003800000 */
[----:B------:R-:W1:Y:S01]  /*0530*/  S2UR UR4, SR_CgaCtaId ;  /* 0x00000000000479c3 */ /* 0x000e620000008800 */
[----:B------:R-:W-:Y:S01]  /*0540*/  UMOV UR5, 0x400 ;  /* 0x0000040000057882 */ /* 0x000fe20000000000 */
[----:B------:R-:W-:Y:S01]  /*0550*/  UMOV UR8, 0x1 ;  /* 0x0000000100087882 */ /* 0x000fe20000000000 */
[----:B------:R-:W-:Y:S01]  /*0560*/  UMOV UR6, 0x2 ;  /* 0x0000000200067882 */ /* 0x000fe20000000000 */
[----:B------:R-:W-:-:S04]  /*0570*/  UIADD3 UR8, UPT, UPT, -UR8, 0x100000, URZ ;  /* 0x0010000008087890 */ /* 0x000fc8000fffe1ff */
[----:B------:R-:W-:Y:S02]  /*0580*/  USHF.L.U32 UR9, UR8, 0xb, URZ ;  /* 0x0000000b08097899 */ /* 0x000fe400080006ff */
[----:B------:R-:W-:Y:S02]  /*0590*/  USHF.L.U32 UR8, UR8, 0x1, URZ ;  /* 0x0000000108087899 */ /* 0x000fe400080006ff */
[----:B------:R-:W-:-:S04]  /*05a0*/  UIADD3 UR6, UPT, UPT, -UR6, 0x100000, URZ ;  /* 0x0010000006067890 */ /* 0x000fc8000fffe1ff */
[----:B------:R-:W-:Y:S02]  /*05b0*/  USHF.L.U32 UR7, UR6, 0xb, URZ ;  /* 0x0000000b06077899 */ /* 0x000fe400080006ff */
[----:B------:R-:W-:Y:S02]  /*05c0*/  USHF.L.U32 UR6, UR6, 0x1, URZ ;  /* 0x0000000106067899 */ /* 0x000fe400080006ff */
[----:B-1----:R-:W-:Y:S01]  /*05d0*/  ULEA UR4, UR4, UR5, 0x18 ;  /* 0x0000000504047291 */ /* 0x002fe2000f8ec0ff */
[----:B------:R-:W1:Y:S11]  /*05e0*/  FENCE.VIEW.ASYNC.S ;  /* 0x00000000000073c6 */ /* 0x000e760000000000 */
[----:B-1----:R1:W4:Y:S01]  /*05f0*/  SYNCS.EXCH.64 URZ, [UR4], UR8 ;  /* 0x0000000804ff75b2 */ /* 0x0023220008000100 */
[----:B------:R1:W1:Y:S01]  /*0600*/  SYNCS.EXCH.64 URZ, [UR4+0xf8], UR6 ;  /* 0x0000f80604ff75b2 */ /* 0x0002620008000100 */
        /* <DEDUP_REMOVED lines=60> */
[----:B----4-:R-:W-:Y:S01]  /*09d0*/  NOP ;  /* 0x0000000000007918 */ /* 0x010fe20000000000 */
.L_x_10:
[----:B-1----:R-:W-:Y:S05]  /*09e0*/  BSYNC.RECONVERGENT B0 ;  /* 0x0000000000007941 */ /* 0x002fea0003800200 */
.L_x_9:
[----:B------:R-:W1:Y:S01]  /*09f0*/  SHFL.IDX PT, R2, R54, RZ, 0x1f ;  /* 0x00001fff36027589 */ /* 0x000e6200000e0000 */
[----:B------:R-:W-:Y:S01]  /*0a00*/  NOP ;  /* 0x0000000000007918 */ /* 0x000fe20000000000 */
[----:B-1----:R-:W-:-:S13]  /*0a10*/  ISETP.NE.AND P0, PT, R2, 0x1, PT ;  /* 0x000000010200780c */ /* 0x002fda0003f05270 */
[----:B------:R-:W-:Y:S05]  /*0a20*/  @P0 BRA `(.L_x_11) ;  /* 0x0000000000400947 */ /* 0x000fea0003800000 */
        /* <DEDUP_REMOVED lines=9> */
[----:B------:R-:W-:Y:S01]  /*0ac0*/  USHF.L.U32 UR6, UR6, 0x1, URZ ;  /* 0x0000000106067899 */ /* 0x000fe200080006ff */
[----:B------:R-:W-:Y:S01]  /*0ad0*/  ELECT P0, URZ, PT ;  /* 0x0000000000ff782f */ /* 0x000fe20003800000 */
[----:B-1----:R-:W-:Y:S01]  /*0ae0*/  ULEA UR4, UR4, UR5, 0x18 ;  /* 0x0000000504047291 */ /* 0x002fe2000f8ec0ff */
[----:B------:R-:W1:Y:S11]  /*0af0*/  FENCE.VIEW.ASYNC.S ;  /* 0x00000000000073c6 */ /* 0x000e760000000000 */
[----:B-1----:R1:W4:Y:S01]  /*0b00*/  SYNCS.EXCH.64 URZ, [UR4+0x1f0], UR8 ;  /* 0x0001f00804ff75b2 */ /* 0x0023220008000100 */
[----:B------:R1:W1:Y:S01]  /*0b10*/  SYNCS.EXCH.64 URZ, [UR4+0x1f8], UR6 ;  /* 0x0001f80604ff75b2 */ /* 0x0002620008000100 */
[----:B------:R-:W-:Y:S01]  /*0b20*/  NOP ;  /* 0x0000000000007918 */ /* 0x000fe20000000000 */
.L_x_11:
[----:B------:R-:W2:Y:S01]  /*0b30*/  SHFL.IDX PT, R2, R54, RZ, 0x1f ;  /* 0x00001fff36027589 */ /* 0x000ea200000e0000 */
[----:B------:R-:W-:Y:S01]  /*0b40*/  NOP ;  /* 0x0000000000007918 */ /* 0x000fe20000000000 */
[----:B--2---:R-:W-:-:S13]  /*0b50*/  ISETP.NE.AND P0, PT, R2, 0x3, PT ;  /* 0x000000030200780c */ /* 0x004fda0003f05270 */
[----:B------:R-:W-:Y:S05]  /*0b60*/  @P0 BRA `(.L_x_12) ;  /* 0x0000000000300947 */ /* 0x000fea0003800000 */
[----:B-1----:R-:W1:Y:S01]  /*0b70*/  S2UR UR4, SR_CgaCtaId ;  /* 0x00000000000479c3 */ /* 0x002e620000008800 */
[----:B------:R-:W-:Y:S01]  /*0b80*/  UMOV UR5, 0x400 ;  /* 0x0000040000057882 */ /* 0x000fe20000000000 */
[----:B------:R-:W-:Y:S01]  /*0b90*/  UMOV UR6, 0x20 ;  /* 0x0000002000067882 */ /* 0x000fe20000000000 */
[----:B------:R-:W-:Y:S01]  /*0ba0*/  ELECT P0, URZ, PT ;  /* 0x0000000000ff782f */ /* 0x000fe20003800000 */
[----:B------:R-:W-:-:S04]  /*0bb0*/  UIADD3 UR6, UPT, UPT, -UR6, 0x100000, URZ ;  /* 0x0010000006067890 */ /* 0x000fc8000fffe1ff */
[----:B------:R-:W-:Y:S02]  /*0bc0*/  USHF.L.U32 UR7, UR6, 0xb, URZ ;  /* 0x0000000b06077899 */ /* 0x000fe400080006ff */
[----:B------:R-:W-:Y:S02]  /*0bd0*/  USHF.L.U32 UR6, UR6, 0x1, URZ ;  /* 0x0000000106067899 */ /* 0x000fe400080006ff */
[----:B-1----:R-:W-:Y:S01]  /*0be0*/  ULEA UR4, UR4, UR5, 0x18 ;  /* 0x0000000504047291 */ /* 0x002fe2000f8ec0ff */
[----:B------:R-:W1:Y:S11]  /*0bf0*/  FENCE.VIEW.ASYNC.S ;  /* 0x00000000000073c6 */ /* 0x000e760000000000 */
[----:B-1----:R2:W1:Y:S01]  /*0c00*/  SYNCS.EXCH.64 URZ, [UR4+0x200], UR6 ;  /* 0x0002000604ff75b2 */ /* 0x0024620008000100 */
[----:B------:R2:W1:Y:S02]  /*0c10*/  SYNCS.EXCH.64 URZ, [UR4+0x208], UR6 ;  /* 0x0002080604ff75b2 */ /* 0x0004640008000100 */
[----:B--2---:R-:W-:Y:S01]  /*0c20*/  NOP ;  /* 0x0000000000007918 */ /* 0x004fe20000000000 */
.L_x_12:
[----:B------:R-:W2:Y:S01]  /*0c30*/  SHFL.IDX PT, R2, R54, RZ, 0x1f ;  /* 0x00001fff36027589 */ /* 0x000ea200000e0000 */
[----:B------:R-:W-:Y:S01]  /*0c40*/  NOP ;  /* 0x0000000000007918 */ /* 0x000fe20000000000 */
[----:B--2---:R-:W-:-:S13]  /*0c50*/  ISETP.NE.AND P0, PT, R2, 0x4, PT ;  /* 0x000000040200780c */ /* 0x004fda0003f05270 */
[----:B------:R-:W-:Y:S05]  /*0c60*/  @P0 BRA `(.L_x_13) ;  /* 0x00000000004c0947 */ /* 0x000fea0003800000 */
[----:B-1----:R-:W1:Y:S01]  /*0c70*/  S2UR UR4, SR_CgaCtaId ;  /* 0x00000000000479c3 */ /* 0x002e620000008800 */
[----:B------:R-:W-:Y:S01]  /*0c80*/  UMOV UR6, 0x1e0 ;  /* 0x000001e000067882 */ /* 0x000fe20000000000 */
[----:B------:R-:W-:Y:S01]  /*0c90*/  UMOV UR5, 0x400 ;  /* 0x0000040000057882 */ /* 0x000fe20000000000 */
[----:B------:R-:W-:Y:S01]  /*0ca0*/  USEL UR6, UR6, 0x1a0, UP3 ;  /* 0x000001a006067887 */ /* 0x000fe20009800000 */
[----:B------:R-:W-:Y:S01]  /*0cb0*/  UMOV UR8, 0x1 ;  /* 0x0000000100087882 */ /* 0x000fe20000000000 */
[----:B------:R-:W-:Y:S01]  /*0cc0*/  ELECT P0, URZ, PT ;  /* 0x0000000000ff782f */ /* 0x000fe20003800000 */
        /* <DEDUP_REMOVED lines=8> */
[----:B-1----:R2:W1:Y:S01]  /*0d50*/  SYNCS.EXCH.64 URZ, [UR4+0x210], UR8 ;  /* 0x0002100804ff75b2 */ /* 0x0024620008000100 */
[----:B------:R2:W1:Y:S01]  /*0d60*/  SYNCS.EXCH.64 URZ, [UR4+0x220], UR6 ;  /* 0x0002200604ff75b2 */ /* 0x0004620008000100 */
[----:B------:R2:W1:Y:S01]  /*0d70*/  SYNCS.EXCH.64 URZ, [UR4+0x218], UR8 ;  /* 0x0002180804ff75b2 */ /* 0x0004620008000100 */
[----:B------:R2:W1:Y:S02]  /*0d80*/  SYNCS.EXCH.64 URZ, [UR4+0x228], UR6 ;  /* 0x0002280604ff75b2 */ /* 0x0004640008000100 */
[----:B--2---:R-:W-:Y:S01]  /*0d90*/  NOP ;  /* 0x0000000000007918 */ /* 0x004fe20000000000 */
.L_x_13:
[----:B------:R-:W2:Y:S01]  /*0da0*/  SHFL.IDX PT, R2, R54, RZ, 0x1f ;  /* 0x00001fff36027589 */ /* 0x000ea200000e0000 */
[----:B------:R-:W-:Y:S01]  /*0db0*/  NOP ;  /* 0x0000000000007918 */ /* 0x000fe20000000000 */
[----:B--2---:R-:W-:-:S13]  /*0dc0*/  ISETP.NE.AND P0, PT, R2, 0x5, PT ;  /* 0x000000050200780c */ /* 0x004fda0003f05270 */
[----:B------:R-:W-:Y:S05]  /*0dd0*/  @P0 BRA `(.L_x_14) ;  /* 0x0000000000580947 */ /* 0x000fea0003800000 */
[----:B-1----:R-:W1:Y:S01]  /*0de0*/  S2UR UR4, SR_CgaCtaId ;  /* 0x00000000000479c3 */ /* 0x002e620000008800 */
        /* <DEDUP_REMOVED lines=12> */
[----:B-1----:R2:W1:Y:S01]  /*0eb0*/  SYNCS.EXCH.64 URZ, [UR4+0x230], UR8 ;  /* 0x0002300804ff75b2 */ /* 0x0024620008000100 */
[----:B------:R2:W1:Y:S01]  /*0ec0*/  SYNCS.EXCH.64 URZ, [UR4+0x250], UR6 ;  /* 0x0002500604ff75b2 */ /* 0x0004620008000100 */
[----:B------:R2:W1:Y:S01]  /*0ed0*/  SYNCS.EXCH.64 URZ, [UR4+0x238], UR8 ;  /* 0x0002380804ff75b2 */ /* 0x0004620008000100 */
[----:B------:R2:W1:Y:S01]  /*0ee0*/  SYNCS.EXCH.64 URZ, [UR4+0x258], UR6 ;  /* 0x0002580604ff75b2 */ /* 0x0004620008000100 */
[----:B------:R2:W1:Y:S01]  /*0ef0*/  SYNCS.EXCH.64 URZ, [UR4+0x240], UR8 ;  /* 0x0002400804ff75b2 */ /* 0x0004620008000100 */
[----:B------:R2:W1:Y:S01]  /*0f00*/  SYNCS.EXCH.64 URZ, [UR4+0x260], UR6 ;  /* 0x0002600604ff75b2 */ /* 0x0004620008000100 */
[----:B------:R2:W1:Y:S01]  /*0f10*/  SYNCS.EXCH.64 URZ, [UR4+0x248], UR8 ;  /* 0x0002480804ff75b2 */ /* 0x0004620008000100 */
[----:B------:R2:W1:Y:S02]  /*0f20*/  SYNCS.EXCH.64 URZ, [UR4+0x268], UR6 ;  /* 0x0002680604ff75b2 */ /* 0x0004640008000100 */
[----:B--2---:R-:W-:Y:S01]  /*0f30*/  NOP ;  /* 0x0000000000007918 */ /* 0x004fe20000000000 */
.L_x_14:
[----:B------:R-:W2:Y:S01]  /*0f40*/  SHFL.IDX PT, R2, R54, RZ, 0x1f ;  /* 0x00001fff36027589 */ /* 0x000ea200000e0000 */
[----:B------:R-:W-:Y:S01]  /*0f50*/  NOP ;  /* 0x0000000000007918 */ /* 0x000fe20000000000 */
[----:B--2---:R-:W-:-:S13]  /*0f60*/  ISETP.NE.AND P0, PT, R2, 0x3, PT ;  /* 0x000000030200780c */ /* 0x004fda0003f05270 */
[----:B------:R-:W-:Y:S05]  /*0f70*/  @P0 BRA `(.L_x_15) ;  /* 0x0000000000380947 */ /* 0x000fea0003800000 */
[----:B------:R-:W2:Y:S01]  /*0f80*/  S2UR UR5, SR_CgaCtaId ;  /* 0x00000000000579c3 */ /* 0x000ea20000008800 */
[----:B-1----:R-:W-:Y:S01]  /*0f90*/  UMOV UR4, 0x400 ;  /* 0x0000040000047882 */ /* 0x002fe20000000000 */
[----:B------:R-:W-:Y:S01]  /*0fa0*/  UMOV UR6, 0x20 ;  /* 0x0000002000067882 */ /* 0x000fe20000000000 */
[----:B------:R-:W-:Y:S01]  /*0fb0*/  ELECT P0, URZ, PT ;  /* 0x0000000000ff782f */ /* 0x000fe20003800000 */
[----:B------:R-:W-:-:S04]  /*0fc0*/  UIADD3 UR6, UPT, UPT, -UR6, 0x100000, URZ ;  /* 0x0010000006067890 */ /* 0x000fc8000fffe1ff */
[----:B------:R-:W-:Y:S02]  /*0fd0*/  USHF.L.U32 UR7, UR6, 0xb, URZ ;  /* 0x0000000b06077899 */ /* 0x000fe400080006ff */
[----:B------:R-:W-:Y:S02]  /*0fe0*/  USHF.L.U32 UR6, UR6, 0x1, URZ ;  /* 0x0000000106067899 */ /* 0x000fe400080006ff */
[----:B--2---:R-:W-:Y:S01]  /*0ff0*/  ULEA UR4, UR5, UR4, 0x18 ;  /* 0x0000000405047291 */ /* 0x004fe2000f8ec0ff */
[----:B------:R-:W1:Y:S11]  /*1000*/  FENCE.VIEW.ASYNC.S ;  /* 0x00000000000073c6 */ /* 0x000e760000000000 */
[----:B-1----:R2:W1:Y:S01]  /*1010*/  SYNCS.EXCH.64 URZ, [UR4+0x270], UR6 ;  /* 0x0002700604ff75b2 */ /* 0x0024620008000100 */
[----:B------:R2:W1:Y:S01]  /*1020*/  SYNCS.EXCH.64 URZ, [UR4+0x280], UR6 ;  /* 0x0002800604ff75b2 */ /* 0x0004620008000100 */
[----:B------:R2:W1:Y:S01]  /*1030*/  SYNCS.EXCH.64 URZ, [UR4+0x278], UR6 ;  /* 0x0002780604ff75b2 */ /* 0x0004620008000100 */
[----:B------:R2:W1:Y:S02]  /*1040*/  SYNCS.EXCH.64 URZ, [UR4+0x288], UR6 ;  /* 0x0002880604ff75b2 */ /* 0x0004640008000100 */
[----:B--2---:R-:W-:Y:S01]  /*1050*/  NOP ;  /* 0x0000000000007918 */ /* 0x004fe20000000000 */
.L_x_15:
[----:B-1----:R-:W1:Y:S01]  /*1060*/  LDCU UR4, c[0x0][0x36c] ;  /* 0x00006d80ff0477ac */ /* 0x002e620008000800 */
[----:B------:R-:W-:Y:S01]  /*1070*/  ISETP.NE.OR P3, PT, R0, 0x2, !P3 ;  /* 0x000000020000780c */ /* 0x000fe20005f65670 */
[----:B------:R-:W-:Y:S01]  /*1080*/  NOP ;  /* 0x0000000000007918 */ /* 0x000fe20000000000 */
[----:B------:R-:W-:Y:S01]  /*1090*/  LOP3.LUT R0, R60, 0x1f, RZ, 0xc0, !PT ;  /* 0x0000001f3c007812 */ /* 0x000fe200078ec0ff */
[----:B------:R-:W-:Y:S02]  /*10a0*/  UISETP.NE.AND UP4, UPT, UR20, 0x2, UPT ;  /* 0x000000021400788c */ /* 0x000fe4000bf85270 */
[----:B------:R-:W-:Y:S02]  /*10b0*/  UISETP.NE.AND UP5, UPT, UR20, URZ, UPT ;  /* 0x000000ff1400728c */ /* 0x000fe4000bfa5270 */
[----:B-1----:R-:W-:-:S09]  /*10c0*/  UISETP.EQ.U32.AND UP6, UPT, UR4, 0x1, UPT ;  /* 0x000000010400788c */ /* 0x002fd2000bfc2070 */
[----:B------:R-:W-:Y:S05]  /*10d0*/  BRA.U !UP6, `(.L_x_16) ;  /* 0x000000010e087547 */ /* 0x000fea000b800000 */
[----:B----4-:R-:W-:Y:S01]  /*10e0*/  UCGABAR_ARV ;  /* 0x00000000000079c7 */ /* 0x010fe20008000000 */
[----:B------:R-:W-:Y:S05]  /*10f0*/  BRA `(.L_x_17) ;  /* 0x0000000000047947 */ /* 0x000fea0003800000 */
.L_x_16:
[----:B----4-:R-:W-:Y:S01]  /*1100*/  NOP ;  /* 0x0000000000007918 */ /* 0x010fe20000000000 */
.L_x_17:
[----:B------:R-:W1:Y:S01]  /*1110*/  S2UR UR49, SR_CTAID.X ;  /* 0x00000000003179c3 */ /* 0x000e620000002500 */
[----:B------:R-:W-:-:S05]  /*1120*/  CS2R.32 R55, SR_CgaSize ;  /* 0x0000000000377805 */ /* 0x000fca0000008a00 */
[----:B------:R-:W-:-:S05]  /*1130*/  IMAD R55, R55, -0xa0, RZ ;  /* 0xffffff6037377824 */ /* 0x000fca00078e02ff */
[----:B------:R-:W-:-:S14]  /*1140*/  R2UR UR5, R55 ;  /* 0x00000000370572ca */ /* 0x000fdc00000e0000 */
[----:B------:R-:W2:Y:S01]  /*1150*/  LDCU UR5, c[0x0][UR5+0x2b0] ;  /* 0x00005600050577ac */ /* 0x000ea20008000800 */
[----:B------:R-:W-:-:S05]  /*1160*/  CS2R.32 R55, SR_CgaSize ;  /* 0x0000000000377805 */ /* 0x000fca0000008a00 */
[----:B------:R-:W-:-:S05]  /*1170*/  IMAD R55, R55, -0xa0, RZ ;  /* 0xffffff6037377824 */ /* 0x000fca00078e02ff */
[----:B------:R-:W-:-:S14]  /*1180*/  R2UR UR4, R55 ;  /* 0x00000000370472ca */ /* 0x000fdc00000e0000 */
[----:B------:R-:W4:Y:S01]  /*1190*/  LDCU UR4, c[0x0][UR4+0x2b4] ;  /* 0x00005680040477ac */ /* 0x000f220008000800 */
[----:B------:R-:W3:Y:S01]  /*11a0*/  S2UR UR48, SR_CTAID.Y ;  /* 0x00000000003079c3 */ /* 0x000ee20000002600 */
[----:B------:R-:W-:-:S05]  /*11b0*/  CS2R.32 R55, SR_CgaSize ;  /* 0x0000000000377805 */ /* 0x000fca0000008a00 */
[----:B------:R-:W-:-:S05]  /*11c0*/  IMAD R55, R55, -0xa0, RZ ;  /* 0xffffff6037377824 */ /* 0x000fca00078e02ff */
[----:B------:R-:W-:-:S14]  /*11d0*/  R2UR UR8, R55 ;  /* 0x00000000370872ca */ /* 0x000fdc00000e0000 */
[----:B------:R-:W4:Y:S01]  /*11e0*/  LDCU UR8, c[0x0][UR8+0x2a0] ;  /* 0x00005400080877ac */ /* 0x000f220008000800 */
[----:B------:R-:W-:-:S05]  /*11f0*/  CS2R.32 R55, SR_CgaSize ;  /* 0x0000000000377805 */ /* 0x000fca0000008a00 */
[----:B------:R-:W-:-:S05]  /*1200*/  IMAD R55, R55, -0xa0, RZ ;  /* 0xffffff6037377824 */ /* 0x000fca00078e02ff */
[----:B------:R-:W-:-:S14]  /*1210*/  R2UR UR63, R55 ;  /* 0x00000000373f72ca */ /* 0x000fdc00000e0000 */
[----:B------:R-:W4:Y:S01]  /*1220*/  LDCU UR63, c[0x0][UR63+0x2a4] ;  /* 0x000054803f3f77ac */ /* 0x000f220008000800 */
[----:B------:R-:W4:Y:S01]  /*1230*/  S2UR UR6, SR_CgaCtaId ;  /* 0x00000000000679c3 */ /* 0x000f220000008800 */
[----:B------:R-:W4:Y:S01]  /*1240*/  LDCU UR21, c[0x0][0xb24] ;  /* 0x00016480ff1577ac */ /* 0x000f220008000800 */
[----:B------:R-:W4:Y:S01]  /*1250*/  LDCU UR41, c[0x0][0xb24] ;  /* 0x00016480ff2977ac */ /* 0x000f220008000800 */
[----:B-1----:R-:W-:Y:S01]  /*1260*/  I2FP.F32.U32 R3, UR49 ;  /* 0x0000003100037c45 */ /* 0x002fe20008201000 */
[----:B------:R-:W1:Y:S04]  /*1270*/  LDCU UR23, c[0x0][0xb30] ;  /* 0x00016600ff1777ac */ /* 0x000e680008000800 */
[----:B--2---:R-:W-:Y:S01]  /*1280*/  FMUL R3, R3, UR5 ;  /* 0x0000000503037c20 */ /* 0x004fe20008400000 */
[----:B---3--:R-:W-:-:S05]  /*1290*/  I2FP.F32.U32 R2, UR48 ;  /* 0x0000003000027c45 */ /* 0x008fca0008201000 */
[----:B------:R-:W2:Y:S01]  /*12a0*/  F2I.U32.TRUNC.NTZ R3, R3 ;  /* 0x0000000300037305 */ /* 0x000ea2000020f000 */
[----:B----4-:R-:W-:Y:S01]  /*12b0*/  FMUL R2, R2, UR4 ;  /* 0x0000000402027c20 */ /* 0x010fe20008400000 */
[----:B------:R-:W-:-:S06]  /*12c0*/  ULOP3.LUT UR4, UR6, 0x1, URZ, 0xc0, !UPT ;  /* 0x0000000106047892 */ /* 0x000fcc000f8ec0ff */
[----:B------:R-:W3:Y:S01]  /*12d0*/  F2I.U32.TRUNC.NTZ R2, R2 ;  /* 0x0000000200027305 */ /* 0x000ee2000020f000 */
[----:B------:R-:W-:-:S04]  /*12e0*/  UISETP.NE.U32.AND UP0, UPT, UR4, 0x1, UPT ;  /* 0x000000010400788c */ /* 0x000fc8000bf05070 */
[----:B------:R-:W-:Y:S01]  /*12f0*/  USEL UR4, URZ, 0x600, UP0 ;  /* 0x00000600ff047887 */ /* 0x000fe20008000000 */
[----:B--2---:R-:W-:Y:S02]  /*1300*/  R2UR UR5, R3 ;  /* 0x00000000030572ca */ /* 0x004fe400000e0000 */
[----:B---3--:R-:W-:Y:S02]  /*1310*/  R2UR UR7, R2 ;  /* 0x00000000020772ca */ /* 0x008fe400000e0000 */
[----:B------:R-:W-:-:S09]  /*1320*/  PRMT R2, RZ, 0x7610, R2 ;  /* 0x00007610ff027816 */ /* 0x000fd20000000002 */
[----:B------:R-:W-:-:S04]  /*1330*/  UIADD3 UR6, UPT, UPT, -UR5, URZ, URZ ;  /* 0x000000ff05067290 */ /* 0x000fc8000fffe1ff */
[----:B------:R-:W-:Y:S02]  /*1340*/  UIMAD UR6, UR8, UR6, UR49 ;  /* 0x00000006080672a4 */ /* 0x000fe4000f8e0231 */
[----:B------:R-:W-:-:S04]  /*1350*/  UIADD3 UR5, UPT, UPT, -UR7, URZ, URZ ;  /* 0x000000ff07057290 */ /* 0x000fc8000fffe1ff */
[----:B------:R-:W-:Y:S01]  /*1360*/  IMAD.U32 R55, RZ, RZ, UR6 ;  /* 0x00000006ff377e24 */ /* 0x000fe2000f8e00ff */
[----:B------:R-:W-:Y:S01]  /*1370*/  UIMAD UR63, UR63, UR5, UR48 ;  /* 0x000000053f3f72a4 */ /* 0x000fe2000f8e0230 */
[----:B-1----:R-:W-:Y:S11]  /*1380*/  BRA.U UP5, `(.L_x_18) ;  /* 0x0000000105287547 */ /* 0x002ff6000b800000 */
[----:B------:R-:W-:Y:S01]  /*1390*/  R2UR UR7, R55 ;  /* 0x00000000370772ca */ /* 0x000fe200000e0000 */
[----:B------:R-:W-:-:S12]  /*13a0*/  UISETP.NE.AND UP0, UPT, UR63, URZ, UPT ;  /* 0x000000ff3f00728c */ /* 0x000fd8000bf05270 */
[----:B------:R-:W-:-:S04]  /*13b0*/  UISETP.EQ.OR UP0, UPT, UR7, URZ, !UP0 ;  /* 0x000000ff0700728c */ /* 0x000fc8000c702670 */
[----:B------:R-:W-:Y:S02]  /*13c0*/  USEL UR6, URZ, 0x1, !UP0 ;  /* 0x00000001ff067887 */ /* 0x000fe4000c000000 */
[----:B------:R-:W-:-:S04]  /*13d0*/  UISETP.NE.AND UP0, UPT, UR63, URZ, UPT ;  /* 0x000000ff3f00728c */ /* 0x000fc8000bf05270 */
[----:B------:R-:W-:Y:S02]  /*13e0*/  USEL UR5, URZ, 0x2, UP0 ;  /* 0x00000002ff057887 */ /* 0x000fe40008000000 */
[----:B------:R-:W-:-:S04]  /*13f0*/  UISETP.NE.AND UP0, UPT, UR7, 0x1, UPT ;  /* 0x000000010700788c */ /* 0x000fc8000bf05270 */
[----:B------:R-:W-:-:S04]  /*1400*/  USEL UR5, UR5, 0x2, UP0 ;  /* 0x0000000205057887 */ /* 0x000fc80008000000 */
[----:B------:R-:W-:-:S06]  /*1410*/  UIADD3 UR5, UPT, UPT, UR6, UR5, URZ ;  /* 0x0000000506057290 */ /* 0x000fcc000fffe0ff */
[----:B------:R-:W-:-:S07]  /*1420*/  MOV R2, UR5 ;  /* 0x0000000500027c02 */ /* 0x000fce0008000f00 */
.L_x_18:
[----:B------:R-:W1:Y:S01]  /*1430*/  S2UR UR36, SR_CTAID.Z ;  /* 0x00000000002479c3 */ /* 0x000e620000002700 */
[----:B------:R-:W-:-:S09]  /*1440*/  UISETP.GE.AND UP0, UPT, UR21, 0x1, UPT ;  /* 0x000000011500788c */ /* 0x000fd2000bf06270 */
[----:B------:R-:W-:Y:S05]  /*1450*/  BRA.U !UP0, `(.L_x_19) ;  /* 0x0000000108d07547 */ /* 0x000fea000b800000 */
[----:B------:R-:W2:Y:S01]  /*1460*/  LDCU.128 UR12, c[0x0][0xb10] ;  /* 0x00016200ff0c77ac */ /* 0x000ea20008000c00 */
[----:B------:R-:W3:Y:S01]  /*1470*/  LDCU UR22, c[0x0][0xb0c] ;  /* 0x00016180ff1677ac */ /* 0x000ee20008000800 */
[----:B------:R-:W4:Y:S01]  /*1480*/  LDCU UR7, c[0x0][0x370] ;  /* 0x00006e00ff0777ac */ /* 0x000f220008000800 */
[----:B------:R-:W1:Y:S01]  /*1490*/  LDCU UR8, c[0x0][0x374] ;  /* 0x00006e80ff0877ac */ /* 0x000e620008000800 */
[----:B------:R-:W1:Y:S01]  /*14a0*/  LDCU UR9, c[0x0][0xb20] ;  /* 0x00016400ff0977ac */ /* 0x000e620008000800 */
[----:B--2---:R-:W-:Y:S02]  /*14b0*/  UIMAD.WIDE.U32 UR10, UR49, UR12, URZ ;  /* 0x0000000c310a72a5 */ /* 0x004fe4000f8e00ff */
[----:B---3--:R-:W-:Y:S02]  /*14c0*/  UISETP.NE.AND UP0, UPT, UR22, 0x1, UPT ;  /* 0x000000011600788c */ /* 0x008fe4000bf05270 */
[----:B------:R-:W-:Y:S02]  /*14d0*/  UIMAD.WIDE.U32 UR16, UR48, UR15, URZ ;  /* 0x0000000f301072a5 */ /* 0x000fe4000f8e00ff */
[----:B----4-:R-:W-:Y:S01]  /*14e0*/  UIMAD.WIDE.U32 UR18, UR7, UR12, URZ ;  /* 0x0000000c071272a5 */ /* 0x010fe2000f8e00ff */
[----:B------:R-:W-:Y:S01]  /*14f0*/  UMOV UR6, UR11 ;  /* 0x0000000b00067c82 */ /* 0x000fe20008000000 */
[----:B------:R-:W-:-:S02]  /*1500*/  UISETP.NE.AND UP2, UPT, UR21, 0x1, UPT ;  /* 0x000000011500788c */ /* 0x000fc4000bf45270 */
[----:B------:R-:W-:Y:S01]  /*1510*/  USHF.R.U32.HI UR6, URZ, UR13, UR6 ;  /* 0x0000000dff067299 */ /* 0x000fe20008011606 */
[----:B------:R-:W2:Y:S02]  /*1520*/  LDCU.64 UR10, c[0x0][0xb28] ;  /* 0x00016500ff0a77ac */ /* 0x000ea40008000a00 */
[----:B------:R-:W-:Y:S01]  /*1530*/  UMOV UR18, UR19 ;  /* 0x0000001300127c82 */ /* 0x000fe20008000000 */
[----:B------:R-:W-:Y:S02]  /*1540*/  USEL UR6, UR49, UR6, !UP0 ;  /* 0x0000000631067287 */ /* 0x000fe4000c000000 */
[----:B------:R-:W-:Y:S02]  /*1550*/  @UP0 USHF.R.U32.HI UR7, URZ, UR13, UR18 ;  /* 0x0000000dff070299 */ /* 0x000fe40008011612 */
[----:B------:R-:W-:Y:S02]  /*1560*/  UISETP.NE.AND UP0, UPT, UR14, 0x1, UPT ;  /* 0x000000010e00788c */ /* 0x000fe4000bf05270 */
[----:B-1----:R-:W-:Y:S01]  /*1570*/  UIMAD.WIDE.U32 UR12, UR8, UR15, URZ ;  /* 0x0000000f080c72a5 */ /* 0x002fe2000f8e00ff */
[----:B------:R-:W-:-:S02]  /*1580*/  UMOV UR5, UR17 ;  /* 0x0000001100057c82 */ /* 0x000fc40008000000 */
[----:B------:R-:W-:-:S04]  /*1590*/  USHF.R.U32.HI UR5, URZ, UR9, UR5 ;  /* 0x00000009ff057299 */ /* 0x000fc80008011605 */
[----:B------:R-:W-:Y:S01]  /*15a0*/  UMOV UR12, UR13 ;  /* 0x0000000d000c7c82 */ /* 0x000fe20008000000 */
[----:B--2---:R-:W-:Y:S02]  /*15b0*/  UIMAD.WIDE.U32 UR16, UR7, UR10, URZ ;  /* 0x0000000a071072a5 */ /* 0x004fe4000f8e00ff */
[----:B------:R-:W-:Y:S02]  /*15c0*/  @UP0 USHF.R.U32.HI UR8, URZ, UR9, UR12 ;  /* 0x00000009ff080299 */ /* 0x000fe4000801160c */
[----:B------:R-:W-:Y:S02]  /*15d0*/  USEL UR5, UR48, UR5, !UP0 ;  /* 0x0000000530057287 */ /* 0x000fe4000c000000 */
[----:B------:R-:W-:Y:S01]  /*15e0*/  UIMAD.WIDE.U32 UR12, UR8, UR10, URZ ;  /* 0x0000000a080c72a5 */ /* 0x000fe2000f8e00ff */
[----:B------:R-:W-:Y:S02]  /*15f0*/  UMOV UR16, UR17 ;  /* 0x0000001100107c82 */ /* 0x000fe40008000000 */
[----:B------:R-:W-:-:S04]  /*1600*/  @UP2 USHF.R.U32.HI UR7, URZ, UR11, UR16 ;  /* 0x0000000bff072299 */ /* 0x000fc80008011610 */
[----:B------:R-:W-:Y:S01]  /*1610*/  UMOV UR12, UR13 ;  /* 0x0000000d000c7c82 */ /* 0x000fe20008000000 */
[----:B------:R-:W-:Y:S02]  /*1620*/  UIMAD UR9, UR7, UR21, URZ ;  /* 0x00000015070972a4 */ /* 0x000fe4000f8e02ff */
[----:B------:R-:W-:Y:S02]  /*1630*/  @UP2 USHF.R.U32.HI UR8, URZ, UR11, UR12 ;  /* 0x0000000bff082299 */ /* 0x000fe4000801160c */
[----:B------:R-:W-:Y:S02]  /*1640*/  UIMAD.WIDE.U32 UR12, UR5, UR10, URZ ;  /* 0x0000000a050c72a5 */ /* 0x000fe4000f8e00ff */
[----:B------:R-:W-:Y:S02]  /*1650*/  UIMAD UR8, UR8, UR21, URZ ;  /* 0x00000015080872a4 */ /* 0x000fe4000f8e02ff */
[----:B------:R-:W-:Y:S02]  /*1660*/  UIADD3 UR12, UPT, UPT, -UR6, URZ, URZ ;  /* 0x000000ff060c7290 */ /* 0x000fe4000fffe1ff */
[----:B------:R-:W-:-:S02]  /*1670*/  UISETP.GE.AND UP0, UPT, UR5, UR8, UPT ;  /* 0x000000080500728c */ /* 0x000fc4000bf06270 */
[----:B------:R-:W-:Y:S02]  /*1680*/  UIMAD UR49, UR22, UR12, UR49 ;  /* 0x0000000c163172a4 */ /* 0x000fe4000f8e0231 */
[----:B------:R-:W-:Y:S02]  /*1690*/  UISETP.GE.OR UP0, UPT, UR6, UR9, UP0 ;  /* 0x000000090600728c */ /* 0x000fe40008706670 */
[----:B------:R-:W-:-:S03]  /*16a0*/  UIMAD.WIDE.U32 UR8, UR6, UR10, URZ ;  /* 0x0000000a060872a5 */ /* 0x000fc6000f8e00ff */
[----:B------:R-:W-:Y:S02]  /*16b0*/  UMOV UR10, UR13 ;  /* 0x0000000d000a7c82 */ /* 0x000fe40008000000 */
[----:B------:R-:W-:-:S04]  /*16c0*/  USHF.R.U32.HI UR10, URZ, UR11, UR10 ;  /* 0x0000000bff0a7299 */ /* 0x000fc8000801160a */
[----:B------:R-:W-:Y:S02]  /*16d0*/  USEL UR8, UR5, UR10, !UP2 ;  /* 0x0000000a05087287 */ /* 0x000fe4000d000000 */
[----:B------:R-:W-:Y:S02]  /*16e0*/  @!UP0 USHF.R.U32.HI UR9, URZ, UR11, UR9 ;  /* 0x0000000bff098299 */ /* 0x000fe40008011609 */
[----:B------:R-:W-:Y:S02]  /*16f0*/  UIADD3 UR10, UPT, UPT, -UR8, URZ, URZ ;  /* 0x000000ff080a7290 */ /* 0x000fe4000fffe1ff */
[----:B------:R-:W-:Y:S02]  /*1700*/  @!UP0 USEL UR9, UR6, UR9, !UP2 ;  /* 0x0000000906098287 */ /* 0x000fe4000d000000 */
[----:B------:R-:W-:Y:S02]  /*1710*/  UIMAD UR10, UR21, UR10, UR5 ;  /* 0x0000000a150a72a4 */ /* 0x000fe4000f8e0205 */
[----:B------:R-:W-:-:S02]  /*1720*/  UIADD3 UR11, UPT, UPT, -UR5, URZ, URZ ;  /* 0x000000ff050b7290 */ /* 0x000fc4000fffe1ff */
[----:B------:R-:W-:Y:S02]  /*1730*/  @!UP0 UIMAD UR7, UR10, UR7, UR9 ;  /* 0x000000070a0782a4 */ /* 0x000fe4000f8e0209 */
[----:B------:R-:W-:Y:S02]  /*1740*/  @!UP0 UIADD3 UR8, UPT, UPT, UR8, -UR9, URZ ;  /* 0x8000000908088290 */ /* 0x000fe4000fffe0ff */
[----:B------:R-:W-:Y:S02]  /*1750*/  UIMAD UR11, UR14, UR11, UR48 ;  /* 0x0000000b0e0b72a4 */ /* 0x000fe4000f8e0230 */
[----:B------:R-:W-:-:S03]  /*1760*/  @!UP0 UIMAD UR5, UR8, UR21, UR6 ;  /* 0x00000015080582a4 */ /* 0x000fc6000f8e0206 */
[----:B------:R-:W-:Y:S01]  /*1770*/  @!UP0 UMOV UR6, UR7 ;  /* 0x0000000700068c82 */ /* 0x000fe20008000000 */
[----:B------:R-:W-:Y:S02]  /*1780*/  UIMAD UR48, UR5, UR14, UR11 ;  /* 0x0000000e053072a4 */ /* 0x000fe4000f8e020b */
[----:B------:R-:W-:-:S12]  /*1790*/  UIMAD UR49, UR6, UR22, UR49 ;  /* 0x00000016063172a4 */ /* 0x000fd8000f8e0231 */
.L_x_19:
[----:B------:R-:W-:-:S09]  /*17a0*/  UISETP.NE.AND UP0, UPT, UR23, 0x1, UPT ;  /* 0x000000011700788c */ /* 0x000fd2000bf05270 */
[----:B------:R-:W-:Y:S05]  /*17b0*/  BRA.U UP0, `(.L_x_20) ;  /* 0x0000000100447547 */ /* 0x000fea000b800000 */
[----:B------:R-:W2:Y:S01]  /*17c0*/  LDCU.128 UR12, c[0x0][0xb10] ;  /* 0x00016200ff0c77ac */ /* 0x000ea20008000c00 */
[----:B------:R-:W3:Y:S01]  /*17d0*/  LDCU UR10, c[0x0][0xb0c] ;  /* 0x00016180ff0a77ac */ /* 0x000ee20008000800 */
[----:B------:R-:W4:Y:S01]  /*17e0*/  LDCU UR11, c[0x0][0xb20] ;  /* 0x00016400ff0b77ac */ /* 0x000f220008000800 */
[----:B--2---:R-:W-:Y:S02]  /*17f0*/  UIMAD.WIDE.U32 UR6, UR49, UR12, URZ ;  /* 0x0000000c310672a5 */ /* 0x004fe4000f8e00ff */
[----:B------:R-:W-:Y:S02]  /*1800*/  UIMAD.WIDE.U32 UR8, UR48, UR15, URZ ;  /* 0x0000000f300872a5 */ /* 0x000fe4000f8e00ff */
[----:B---3--:R-:W-:-:S03]  /*1810*/  UISETP.NE.AND UP0, UPT, UR10, 0x1, UPT ;  /* 0x000000010a00788c */ /* 0x008fc6000bf05270 */
[----:B------:R-:W-:Y:S02]  /*1820*/  UMOV UR6, UR7 ;  /* 0x0000000700067c82 */ /* 0x000fe40008000000 */
[----:B------:R-:W-:Y:S01]  /*1830*/  USHF.R.U32.HI UR6, URZ, UR13, UR6 ;  /* 0x0000000dff067299 */ /* 0x000fe20008011606 */
[----:B------:R-:W-:-:S03]  /*1840*/  UMOV UR5, UR9 ;  /* 0x0000000900057c82 */ /* 0x000fc60008000000 */
[----:B------:R-:W-:Y:S02]  /*1850*/  USEL UR6, UR49, UR6, !UP0 ;  /* 0x0000000631067287 */ /* 0x000fe4000c000000 */
[----:B------:R-:W-:Y:S02]  /*1860*/  UISETP.NE.AND UP0, UPT, UR14, 0x1, UPT ;  /* 0x000000010e00788c */ /* 0x000fe4000bf05270 */
[----:B----4-:R-:W-:-:S04]  /*1870*/  USHF.R.U32.HI UR5, URZ, UR11, UR5 ;  /* 0x0000000bff057299 */ /* 0x010fc80008011605 */
[----:B------:R-:W-:-:S04]  /*1880*/  USEL UR5, UR48, UR5, !UP0 ;  /* 0x0000000530057287 */ /* 0x000fc8000c000000 */
[----:B------:R-:W-:Y:S02]  /*1890*/  UIADD3 UR7, UPT, UPT, UR6, -UR5, URZ ;  /* 0x8000000506077290 */ /* 0x000fe4000fffe0ff */
[----:B------:R-:W-:Y:S02]  /*18a0*/  UIADD3 UR5, UPT, UPT, -UR6, UR5, URZ ;  /* 0x0000000506057290 */ /* 0x000fe4000fffe1ff */
[----:B------:R-:W-:Y:S02]  /*18b0*/  UIMAD UR48, UR7, UR14, UR48 ;  /* 0x0000000e073072a4 */ /* 0x000fe4000f8e0230 */
[----:B------:R-:W-:-:S12]  /*18c0*/  UIMAD UR49, UR5, UR10, UR49 ;  /* 0x0000000a053172a4 */ /* 0x000fd8000f8e0231 */
.L_x_20:
[----:B------:R-:W-:Y:S01]  /*18d0*/  UISETP.NE.AND UP0, UPT, UR20, 0x2, UPT ;  /* 0x000000021400788c */ /* 0x000fe2000bf05270 */
[----:B------:R-:W-:Y:S09]  /*18e0*/  BRA.U !UP6, `(.L_x_21) ;  /* 0x000000010e0c7547 */ /* 0x000ff2000b800000 */
[----:B------:R-:W-:Y:S01]  /*18f0*/  UCGABAR_WAIT ;  /* 0x0000000000007dc7 */ /* 0x000fe20008000000 */
[----:B------:R-:W-:Y:S01]  /*1900*/  CCTL.IVALL ;  /* 0x00000000ff00798f */ /* 0x000fe20002000000 */
[----:B------:R-:W-:Y:S05]  /*1910*/  BRA `(.L_x_22) ;  /* 0x0000000000047947 */ /* 0x000fea0003800000 */
.L_x_21:
[----:B------:R-:W-:Y:S06]  /*1920*/  BAR.SYNC.DEFER_BLOCKING 0x0 ;  /* 0x0000000000007b1d */ /* 0x000fec0000010000 */
.L_x_22:
[----:B------:R-:W-:Y:S05]  /*1930*/  BRA.U UP0, `(.L_x_23) ;  /* 0x0000002100887547 */ /* 0x000fea000b800000 */
[----:B------:R-:W2:Y:S01]  /*1940*/  LDCU UR7, c[0x0][0x38c] ;  /* 0x00007180ff0777ac */ /* 0x000ea20008000800 */
[----:B------:R-:W3:Y:S01]  /*1950*/  S2UR UR9, SR_CgaCtaId ;  /* 0x00000000000979c3 */ /* 0x000ee20000008800 */
[----:B------:R-:W-:Y:S01]  /*1960*/  PLOP3.LUT P1, PT, PT, PT, UP3, 0x80, 0x8 ;  /* 0x000000000008781c */ /* 0x000fe20003f2f038 */
[----:B------:R-:W-:Y:S01]  /*1970*/  IMAD.MOV.U32 R12, RZ, RZ, 0x1 ;  /* 0x00000001ff0c7424 */ /* 0x000fe200078e00ff */
[----:B------:R-:W-:Y:S01]  /*1980*/  UMOV UR8, 0x400 ;  /* 0x0000040000087882 */ /* 0x000fe20000000000 */
[----:B------:R-:W-:Y:S01]  /*1990*/  UISETP.NE.AND UP1, UPT, UR20, URZ, UPT ;  /* 0x000000ff1400728c */ /* 0x000fe2000bf25270 */
[----:B------:R-:W-:Y:S01]  /*19a0*/  ISETP.EQ.OR P2, PT, R0, RZ, P3 ;  /* 0x000000ff0000720c */ /* 0x000fe20001f42670 */
[----:B------:R-:W-:Y:S01]  /*19b0*/  USEL UR26, URZ, 0x1, UP4 ;  /* 0x00000001ff1a7887 */ /* 0x000fe2000a000000 */
[----:B------:R-:W-:Y:S02]  /*19c0*/  PLOP3.LUT P1, PT, P1, PT, PT, 0x8, 0x80 ;  /* 0x000000000080781c */ /* 0x000fe40000f2e170 */
[----:B------:R-:W-:Y:S01]  /*19d0*/  CS2R R10, SRZ ;  /* 0x00000000000a7805 */ /* 0x000fe2000001ff00 */
[----:B------:R-:W-:Y:S01]  /*19e0*/  IMAD.MOV.U32 R9, RZ, RZ, RZ ;  /* 0x000000ffff097224 */ /* 0x000fe200078e00ff */
[----:B------:R-:W4:Y:S01]  /*19f0*/  LDCU UR40, c[0x0][0x370] ;  /* 0x00006e00ff2877ac */ /* 0x000f220008000800 */
[----:B------:R-:W-:Y:S01]  /*1a00*/  IMAD.MOV.U32 R8, RZ, RZ, 0x1 ;  /* 0x00000001ff087424 */ /* 0x000fe200078e00ff */
[----:B------:R-:W1:Y:S01]  /*1a10*/  LDCU.64 UR28, c[0x0][0x348] ;  /* 0x00006900ff1c77ac */ /* 0x000e620008000a00 */
[----:B--2---:R-:W-:-:S02]  /*1a20*/  UIADD3 UR6, UPT, UPT, UR7, 0x3f, URZ ;  /* 0x0000003f07067890 */ /* 0x004fc4000fffe0ff */
[----:B------:R-:W-:Y:S02]  /*1a30*/  USHF.R.U32.HI UR45, URZ, 0x6, UR4 ;  /* 0x00000006ff2d7899 */ /* 0x000fe40008011604 */
[----:B------:R-:W-:Y:S02]  /*1a40*/  USHF.R.S32.HI UR5, URZ, 0x1f, UR6 ;  /* 0x0000001fff057899 */ /* 0x000fe40008011406 */
[----:B------:R-:W-:Y:S02]  /*1a50*/  UIADD3 UR46, UPT, UPT, UR7, 0x7e, URZ ;  /* 0x0000007e072e7890 */ /* 0x000fe4000fffe0ff */
[----:B------:R-:W-:Y:S02]  /*1a60*/  ULEA.HI UR5, UR5, UR6, URZ, 0x6 ;  /* 0x0000000605057291 */ /* 0x000fe4000f8f30ff */
[----:B---3--:R-:W-:Y:S02]  /*1a70*/  ULEA UR6, UR9, UR8, 0x18 ;  /* 0x0000000809067291 */ /* 0x008fe4000f8ec0ff */
[----:B------:R-:W-:-:S02]  /*1a80*/  USHF.R.S32.HI UR43, URZ, 0x6, UR5 ;  /* 0x00000006ff2b7899 */ /* 0x000fc40008011405 */
[----:B------:R-:W-:Y:S02]  /*1a90*/  UIADD3 UR5, UPT, UPT, UR7, -0x1, URZ ;  /* 0xffffffff07057890 */ /* 0x000fe4000fffe0ff */
[----:B------:R-:W-:Y:S02]  /*1aa0*/  UISETP.LT.U32.AND UP0, UPT, UR43, 0x1f, UPT ;  /* 0x0000001f2b00788c */ /* 0x000fe4000bf01070 */
[----:B------:R-:W-:Y:S02]  /*1ab0*/  UISETP.GE.U32.AND UP2, UPT, UR5, -0x7f, UPT ;  /* 0xffffff810500788c */ /* 0x000fe4000bf46070 */
[----:B------:R-:W-:Y:S01]  /*1ac0*/  USEL UR42, UR43, 0x1f, UP0 ;  /* 0x0000001f2b2a7887 */ /* 0x000fe20008000000 */
[----:B------:R-:W2:Y:S03]  /*1ad0*/  LDCU UR39, c[0x0][0x374] ;  /* 0x00006e80ff2777ac */ /* 0x000ea60008000800 */
[----:B------:R-:W-:-:S02]  /*1ae0*/  UIADD3 UR21, UPT, UPT, UR42, -0x1, URZ ;  /* 0xffffffff2a157890 */ /* 0x000fc4000fffe0ff */
[----:B------:R-:W-:-:S03]  /*1af0*/  USEL UR26, UR26, 0x2, UP1 ;  /* 0x000000021a1a7887 */ /* 0x000fc60008800000 */
[----:B------:R-:W-:Y:S02]  /*1b00*/  @UP2 UIADD3 UR21, UPT, UPT, UR42, URZ, URZ ;  /* 0x000000ff2a152290 */ /* 0x000fe4000fffe0ff */
[----:B------:R-:W-:Y:S02]  /*1b10*/  UIADD3 UR5, UPT, UPT, UR6, 0x20b80, UR4 ;  /* 0x00020b8006057890 */ /* 0x000fe4000fffe004 */
[----:B------:R-:W-:Y:S02]  /*1b20*/  UIADD3 UR44, UPT, UPT, UR43, -UR42, URZ ;  /* 0x8000002a2b2c7290 */ /* 0x000fe4000fffe0ff */
[----:B------:R-:W-:Y:S01]  /*1b30*/  UIADD3 UR21, UPT, UPT, UR21, 0x1, URZ ;  /* 0x0000000115157890 */ /* 0x000fe2000fffe0ff */
[----:B-1--4-:R-:W-:-:S11]  /*1b40*/  UMOV UR13, URZ ;  /* 0x000000ff000d7c82 */ /* 0x012fd60008000000 */
.L_x_43:
[----:B------:R-:W1:Y:S02]  /*1b50*/  S2UR UR7, SR_CgaCtaId ;  /* 0x00000000000779c3 */ /* 0x000e640000008800 */
[----:B-1----:R-:W-:-:S09]  /*1b60*/  UISETP.NE.AND UP0, UPT, UR7, URZ, UPT ;  /* 0x000000ff0700728c */ /* 0x002fd2000bf05270 */
[----:B------:R-:W-:Y:S05]  /*1b70*/  BRA.U UP0, `(.L_x_24) ;  /* 0x0000000100287547 */ /* 0x000fea000b800000 */
[----:B------:R-:W-:Y:S02]  /*1b80*/  LEA R0, R9, UR6, 0x3 ;  /* 0x0000000609007c11 */ /* 0x000fe4000f8e18ff */
[----:B------:R-:W-:-:S04]  /*1b90*/  SHF.L.U32 R2, R8, 0x1f, RZ ;  /* 0x0000001f08027819 */ /* 0x000fc800000006ff */
[----:B------:R-:W1:Y:S02]  /*1ba0*/  SYNCS.PHASECHK.TRANS64.TRYWAIT P0, [R0+URZ+0x280], R2 ;  /* 0x00028002000075a7 */ /* 0x000e6400080011ff */
[----:B-1----:R-:W-:Y:S05]  /*1bb0*/  @!P0 BRA `(.L_x_25) ;  /* 0x0000005c00a08947 */ /* 0x002fea0003800000 */
.L_x_127:
[----:B------:R-:W-:Y:S01]  /*1bc0*/  VIADD R9, R9, 0x1 ;  /* 0x0000000109097836 */ /* 0x000fe20000000000 */
[----:B------:R1:W-:Y:S04]  /*1bd0*/  SYNCS.ARRIVE.TRANS64.A1T0 RZ, [R0+URZ+0x270], RZ ;  /* 0x000270ff00ff79a7 */ /* 0x0003e800081000ff */
[----:B------:R-:W-:-:S04]  /*1be0*/  ISETP.NE.AND P0, PT, R9, 0x2, PT ;  /* 0x000000020900780c */ /* 0x000fc80003f05270 */
[----:B------:R-:W-:Y:S02]  /*1bf0*/  SEL R9, R9, RZ, P0 ;  /* 0x000000ff09097207 */ /* 0x000fe40000000000 */
[----:B-1----:R-:W-:-:S04]  /*1c00*/  SEL R0, RZ, 0x1, P0 ;  /* 0x00000001ff007807 */ /* 0x002fc80000000000 */
[----:B------:R-:W-:-:S07]  /*1c10*/  LOP3.LUT R8, R8, R0, RZ, 0x3c, !PT ;  /* 0x0000000008087212 */ /* 0x000fce00078e3cff */
.L_x_24:
[----:B------:R-:W-:Y:S01]  /*1c20*/  ULEA UR7, UR13, UR6, 0x3 ;  /* 0x000000060d077291 */ /* 0x000fe2000f8e18ff */
[----:B------:R-:W-:Y:S01]  /*1c30*/  SHF.L.U32 R0, R12, 0x1f, RZ ;  /* 0x0000001f0c007819 */ /* 0x000fe200000006ff */
[----:B------:R-:W-:Y:S02]  /*1c40*/  UISETP.GE.U32.AND UP0, UPT, UR46, 0x7f, UPT ;  /* 0x0000007f2e00788c */ /* 0x000fe4000bf06070 */
[----:B------:R-:W-:Y:S02]  /*1c50*/  USHF.L.U32 UR35, UR49, 0x6, URZ ;  /* 0x0000000631237899 */ /* 0x000fe400080006ff */
[----:B------:R-:W-:Y:S01]  /*1c60*/  UIMAD UR19, UR48, 0x30, UR45 ;  /* 0x00000030301378a4 */ /* 0x000fe2000f8e022d */
[----:B------:R-:W-:Y:S02]  /*1c70*/  UMOV UR14, URZ ;  /* 0x000000ff000e7c82 */ /* 0x000fe40008000000 */
[----:B------:R1:W3:Y:S02]  /*1c80*/  SYNCS.PHASECHK.TRANS64.TRYWAIT P0, [UR7+0xf8], R0 ;  /* 0x0000f800ff0075a7 */ /* 0x0002e40008001107 */
[----:B------:R-:W-:Y:S07]  /*1c90*/  BRA.U !UP0, `(.L_x_26) ;  /* 0x0000000108bc7547 */ /* 0x000fee000b800000 */
[----:B------:R-:W-:Y:S01]  /*1ca0*/  UMOV UR9, URZ ;  /* 0x000000ff00097c82 */ /* 0x000fe20008000000 */
[----:B------:R-:W-:-:S05]  /*1cb0*/  UMOV UR7, UR13 ;  /* 0x0000000d00077c82 */ /* 0x000fca0008000000 */
.L_x_32:
[----:B------:R-:W-:Y:S01]  /*1cc0*/  @!P3 MOV R2, 0x1c00 ;  /* 0x00001c000002b802 */ /* 0x000fe20000000f00 */
[----:B------:R-:W-:Y:S01]  /*1cd0*/  ULEA UR33, UR7, UR6, 0x3 ;  /* 0x0000000607217291 */ /* 0x000fe2000f8e18ff */
[----:B-1-34-:R-:W-:Y:S11]  /*1ce0*/  @P0 BRA `(.L_x_27) ;  /* 0x00000000000c0947 */ /* 0x01aff60003800000 */
[----:B------:R-:W-:Y:S04]  /*1cf0*/  SHF.L.U32 R3, R12, 0x1f, RZ ;  /* 0x0000001f0c037819 */ /* 0x000fe800000006ff */
[----:B------:R-:W3:Y:S02]  /*1d00*/  SYNCS.PHASECHK.TRANS64.TRYWAIT P0, [UR33+0xf8], R3 ;  /* 0x0000f803ff0075a7 */ /* 0x000ee40008001121 */
[----:B---3--:R-:W-:Y:S05]  /*1d10*/  @!P0 BRA `(.L_x_28) ;  /* 0x0000005c005c8947 */ /* 0x008fea0003800000 */
.L_x_27:
[----:B------:R3:W-:Y:S01]  /*1d20*/  @!P3 SYNCS.ARRIVE.TRANS64 RZ, [UR33], R2 ;  /* 0x00000002ffffb9a7 */ /* 0x0007e20008000021 */
[----:B------:R-:W-:Y:S04]  /*1d30*/  ULOP3.LUT UR8, UR26, 0x2, URZ, 0xfc, !UPT ;  /* 0x000000021a087892 */ /* 0x000fe8000f8efcff */
[----:B------:R-:W-:Y:S09]  /*1d40*/  UISETP.NE.AND UP0, UPT, UR8, 0x2, UPT ;  /* 0x000000020800788c */ /* 0x000ff2000bf05270 */
[----:B------:R-:W-:Y:S05]  /*1d50*/  BRA.U UP0, `(.L_x_29) ;  /* 0x0000000100047547 */ /* 0x000fea000b800000 */
[----:B--2---:R-:W-:Y:S05]  /*1d60*/  BPT.TRAP 0x1 ;  /* 0x000000040000795c */ /* 0x004fea0000300000 */
.L_x_29:
[----:B------:R-:W-:Y:S04]  /*1d70*/  BSSY.RECONVERGENT B0, `(.L_x_30) ;  /* 0x0000003000007945 */ /* 0x000fe80003800200 */
[----:B------:R-:W-:Y:S05]  /*1d80*/  @P2 BRA `(.L_x_31) ;  /* 0x0000000000042947 */ /* 0x000fea0003800000 */
[----:B--2---:R-:W-:Y:S05]  /*1d90*/  BPT.TRAP 0x1 ;  /* 0x000000040000795c */ /* 0x004fea0000300000 */
.L_x_31:
[----:B--2---:R-:W-:Y:S05]  /*1da0*/  BSYNC.RECONVERGENT B0 ;  /* 0x0000000000007941 */ /* 0x004fea0003800200 */
.L_x_30:
[----:B------:R-:W-:Y:S02]  /*1db0*/  UIADD3 UR8, UPT, UPT, UR7, 0x1, URZ ;  /* 0x0000000107087890 */ /* 0x000fe4000fffe0ff */
[----:B------:R-:W-:Y:S02]  /*1dc0*/  UIADD3 UR14, UP1, UPT, UR28, 0x80, URZ ;  /* 0x000000801c0e7890 */ /* 0x000fe4000ff3e0ff */
[----:B------:R-:W-:Y:S02]  /*1dd0*/  UISETP.NE.AND UP0, UPT, UR8, 0x1f, UPT ;  /* 0x0000001f0800788c */ /* 0x000fe4000bf05270 */
[----:B------:R-:W-:Y:S02]  /*1de0*/  ULEA UR32, UR7, UR6, 0xc ;  /* 0x0000000607207291 */ /* 0x000fe4000f8e60ff */
[----:B------:R-:W-:Y:S02]  /*1df0*/  USEL UR10, URZ, 0x1, UP0 ;  /* 0x00000001ff0a7887 */ /* 0x000fe40008000000 */
[----:B------:R-:W-:Y:S02]  /*1e00*/  USEL UR13, UR8, URZ, UP0 ;  /* 0x000000ff080d7287 */ /* 0x000fe40008000000 */
[----:B------:R-:W-:Y:S02]  /*1e10*/  USHF.L.U32 UR34, UR9, 0x6, URZ ;  /* 0x0000000609227899 */ /* 0x000fe400080006ff */
[----:B------:R-:W-:Y:S01]  /*1e20*/  ULEA UR8, UR13, UR6, 0x3 ;  /* 0x000000060d087291 */ /* 0x000fe2000f8e18ff */
[----:B------:R-:W-:Y:S01]  /*1e30*/  LOP3.LUT R12, R12, UR10, RZ, 0x3c, !PT ;  /* 0x0000000a0c0c7c12 */ /* 0x000fe2000f8e3cff */
[----:B------:R-:W-:Y:S02]  /*1e40*/  UIADD3.X UR15, UPT, UPT, URZ, UR29, URZ, UP1, !UPT ;  /* 0x0000001dff0f7290 */ /* 0x000fe40008ffe4ff */
[----:B------:R-:W-:Y:S01]  /*1e50*/  UIADD3 UR32, UPT, UPT, UR32, 0x1b80, URZ ;  /* 0x00001b8020207890 */ /* 0x000fe2000fffe0ff */
[----:B-1----:R-:W-:Y:S01]  /*1e60*/  SHF.L.U32 R0, R12, 0x1f, RZ ;  /* 0x0000001f0c007819 */ /* 0x002fe200000006ff */
[----:B------:R-:W-:Y:S02]  /*1e70*/  UIMAD UR16, UR7, 0xc00, UR4 ;  /* 0x00000c00071078a4 */ /* 0x000fe4000f8e0204 */
[----:B------:R-:W-:Y:S01]  /*1e80*/  UIADD3 UR10, UP0, UPT, UR28, 0x180, URZ ;  /* 0x000001801c0a7890 */ /* 0x000fe2000ff1e0ff */
[----:B------:R4:W1:Y:S01]  /*1e90*/  SYNCS.PHASECHK.TRANS64.TRYWAIT P0, [UR8+0xf8], R0 ;  /* 0x0000f800ff0075a7 */ /* 0x0008620008001108 */
[----:B------:R-:W-:Y:S01]  /*1ea0*/  UIADD3 UR16, UPT, UPT, UR6, 0x20b80, UR16 ;  /* 0x00020b8006107890 */ /* 0x000fe2000fffe010 */
[----:B------:R-:W-:Y:S01]  /*1eb0*/  UMOV UR22, 0x0 ;  /* 0x0000000000167882 */ /* 0x000fe20000000000 */
[----:B------:R-:W-:Y:S01]  /*1ec0*/  UMOV UR23, 0x10000000 ;  /* 0x1000000000177882 */ /* 0x000fe20000000000 */
[----:B------:R-:W-:Y:S01]  /*1ed0*/  UIADD3.X UR11, UPT, UPT, URZ, UR29, URZ, UP0, !UPT ;  /* 0x0000001dff0b7290 */ /* 0x000fe200087fe4ff */
[----:B------:R2:W-:Y:S01]  /*1ee0*/  UTMALDG.3D [UR32], [UR14], desc[UR22] ;  /* 0x000016200e0075b4 */ /* 0x0005e20008011000 */
[----:B------:R-:W-:Y:S01]  /*1ef0*/  UIADD3 UR9, UPT, UPT, UR9, 0x1, URZ ;  /* 0x0000000109097890 */ /* 0x000fe2000fffe0ff */
[----:B------:R-:W-:Y:S01]  /*1f00*/  UMOV UR7, 0x30000 ;  /* 0x0003000000077882 */ /* 0x000fe20000000000 */
[----:B------:R-:W-:Y:S01]  /*1f10*/  UMOV UR20, UR36 ;  /* 0x0000002400147c82 */ /* 0x000fe20008000000 */
[----:B------:R-:W-:Y:S01]  /*1f20*/  UMOV UR17, UR33 ;  /* 0x0000002100117c82 */ /* 0x000fe20008000000 */
[----:B------:R-:W-:Y:S01]  /*1f30*/  UMOV UR18, UR34 ;  /* 0x0000002200127c82 */ /* 0x000fe20008000000 */
[----:B------:R-:W-:Y:S02]  /*1f40*/  UISETP.NE.AND UP0, UPT, UR9, UR21, UPT ;  /* 0x000000150900728c */ /* 0x000fe4000bf05270 */
[----:B------:R3:W-:Y:S01]  /*1f50*/  UTMALDG.3D.MULTICAST [UR16], [UR10], UR7, desc[UR22] ;  /* 0x000016100a0073b4 */ /* 0x0007e20008011807 */
[----:B--2---:R-:W-:Y:S01]  /*1f60*/  UMOV UR14, UR21 ;  /* 0x00000015000e7c82 */ /* 0x004fe20008000000 */
[----:B---3--:R-:W-:Y:S05]  /*1f70*/  UMOV UR7, UR13 ;  /* 0x0000000d00077c82 */ /* 0x008fea0008000000 */
[----:B------:R-:W-:Y:S05]  /*1f80*/  BRA.U UP0, `(.L_x_32) ;  /* 0xfffffffd004c7547 */ /* 0x000fea000b83ffff */
.L_x_26:
[----:B------:R-:W-:Y:S01]  /*1f90*/  ULEA UR7, UR13, UR6, 0x3 ;  /* 0x000000060d077291 */ /* 0x000fe2000f8e18ff */
[----:B-1--4-:R-:W-:Y:S01]  /*1fa0*/  SHF.L.U32 R0, R12, 0x1f, RZ ;  /* 0x0000001f0c007819 */ /* 0x012fe200000006ff */
[----:B------:R-:W-:Y:S01]  /*1fb0*/  @!P1 SYNCS.ARRIVE.TRANS64.A1T0 RZ, [UR6+0x208], RZ ;  /* 0x000208ffffff99a7 */ /* 0x000fe20008100006 */
[----:B------:R-:W-:-:S06]  /*1fc0*/  UISETP.GT.AND UP0, UPT, UR43, UR42, UPT ;  /* 0x0000002a2b00728c */ /* 0x000fcc000bf04270 */
[----:B---3--:R1:W3:Y:S03]  /*1fd0*/  SYNCS.PHASECHK.TRANS64.TRYWAIT P0, [UR7+0xf8], R0 ;  /* 0x0000f800ff0075a7 */ /* 0x0082e60008001107 */
[----:B------:R-:W-:Y:S05]  /*1fe0*/  BRA.U !UP0, `(.L_x_33) ;  /* 0x0000000108bc7547 */ /* 0x000fea000b800000 */
[----:B------:R-:W-:Y:S01]  /*1ff0*/  UIADD3 UR15, UPT, UPT, UR44, UR14, URZ ;  /* 0x0000000e2c0f7290 */ /* 0x000fe2000fffe0ff */
[----:B------:R-:W-:-:S11]  /*2000*/  UMOV UR7, UR13 ;  /* 0x0000000d00077c82 */ /* 0x000fd60008000000 */
.L_x_39:
[----:B---3--:R-:W-:Y:S01]  /*2010*/  @!P3 MOV R2, 0x1c00 ;  /* 0x00001c000002b802 */ /* 0x008fe20000000f00 */
[----:B----4-:R-:W-:Y:S01]  /*2020*/  ULEA UR9, UR7, UR6, 0x3 ;  /* 0x0000000607097291 */ /* 0x010fe2000f8e18ff */
[----:B-1-3--:R-:W-:Y:S11]  /*2030*/  @P0 BRA `(.L_x_34) ;  /* 0x00000000000c0947 */ /* 0x00aff60003800000 */
[----:B------:R-:W-:Y:S04]  /*2040*/  SHF.L.U32 R3, R12, 0x1f, RZ ;  /* 0x0000001f0c037819 */ /* 0x000fe800000006ff */
[----:B------:R-:W3:Y:S02]  /*2050*/  SYNCS.PHASECHK.TRANS64.TRYWAIT P0, [UR9+0xf8], R3 ;  /* 0x0000f803ff0075a7 */ /* 0x000ee40008001109 */
[----:B---3--:R-:W-:Y:S05]  /*2060*/  @!P0 BRA `(.L_x_35) ;  /* 0x0000005800a08947 */ /* 0x008fea0003800000 */
.L_x_34:
[----:B------:R3:W-:Y:S01]  /*2070*/  @!P3 SYNCS.ARRIVE.TRANS64 RZ, [UR9], R2 ;  /* 0x00000002ffffb9a7 */ /* 0x0007e20008000009 */
[----:B------:R-:W-:Y:S04]  /*2080*/  ULOP3.LUT UR8, UR26, 0x2, URZ, 0xfc, !UPT ;  /* 0x000000021a087892 */ /* 0x000fe8000f8efcff */
[----:B------:R-:W-:Y:S09]  /*2090*/  UISETP.NE.AND UP0, UPT, UR8, 0x2, UPT ;  /* 0x000000020800788c */ /* 0x000ff2000bf05270 */
[----:B------:R-:W-:Y:S05]  /*20a0*/  BRA.U UP0, `(.L_x_36) ;  /* 0x0000000100047547 */ /* 0x000fea000b800000 */
[----:B--2---:R-:W-:Y:S05]  /*20b0*/  BPT.TRAP 0x1 ;  /* 0x000000040000795c */ /* 0x004fea0000300000 */
.L_x_36:
[----:B------:R-:W-:Y:S04]  /*20c0*/  BSSY.RECONVERGENT B0, `(.L_x_37) ;  /* 0x0000003000007945 */ /* 0x000fe80003800200 */
[----:B------:R-:W-:Y:S05]  /*20d0*/  @P2 BRA `(.L_x_38) ;  /* 0x0000000000042947 */ /* 0x000fea0003800000 */
[----:B--2---:R-:W-:Y:S05]  /*20e0*/  BPT.TRAP 0x1 ;  /* 0x000000040000795c */ /* 0x004fea0000300000 */
.L_x_38:
[----:B--2---:R-:W-:Y:S05]  /*20f0*/  BSYNC.RECONVERGENT B0 ;  /* 0x0000000000007941 */ /* 0x004fea0003800200 */
.L_x_37:
[----:B------:R-:W-:Y:S02]  /*2100*/  UIADD3 UR8, UPT, UPT, UR7, 0x1, URZ ;  /* 0x0000000107087890 */ /* 0x000fe4000fffe0ff */
[----:B------:R-:W-:Y:S02]  /*2110*/  UIADD3 UR22, UP1, UPT, UR28, 0x80, URZ ;  /* 0x000000801c167890 */ /* 0x000fe4000ff3e0ff */
[----:B------:R-:W-:Y:S02]  /*2120*/  UISETP.NE.AND UP0, UPT, UR8, 0x1f, UPT ;  /* 0x0000001f0800788c */ /* 0x000fe4000bf05270 */
[----:B------:R-:W-:Y:S02]  /*2130*/  UIADD3.X UR23, UPT, UPT, URZ, UR29, URZ, UP1, !UPT ;  /* 0x0000001dff177290 */ /* 0x000fe40008ffe4ff */
[----:B------:R-:W-:Y:S02]  /*2140*/  USEL UR10, URZ, 0x1, UP0 ;  /* 0x00000001ff0a7887 */ /* 0x000fe40008000000 */
[----:B------:R-:W-:Y:S02]  /*2150*/  USEL UR13, UR8, URZ, UP0 ;  /* 0x000000ff080d7287 */ /* 0x000fe40008000000 */
[----:B------:R-:W-:Y:S02]  /*2160*/  UIADD3 UR24, UP0, UPT, UR28, 0x180, URZ ;  /* 0x000001801c187890 */ /* 0x000fe4000ff1e0ff */
[----:B------:R-:W-:Y:S01]  /*2170*/  ULEA UR8, UR13, UR6, 0x3 ;  /* 0x000000060d087291 */ /* 0x000fe2000f8e18ff */
[----:B------:R-:W-:Y:S01]  /*2180*/  LOP3.LUT R12, R12, UR10, RZ, 0x3c, !PT ;  /* 0x0000000a0c0c7c12 */ /* 0x000fe2000f8e3cff */
[----:B------:R-:W-:Y:S02]  /*2190*/  USHF.L.U32 UR10, UR14, 0x6, URZ ;  /* 0x000000060e0a7899 */ /* 0x000fe400080006ff */
[----:B------:R-:W-:Y:S01]  /*21a0*/  UIMAD UR16, UR7, 0xc00, UR5 ;  /* 0x00000c00071078a4 */ /* 0x000fe2000f8e0205 */
[----:B-1----:R-:W-:Y:S01]  /*21b0*/  SHF.L.U32 R0, R12, 0x1f, RZ ;  /* 0x0000001f0c007819 */ /* 0x002fe200000006ff */
[----:B------:R-:W-:Y:S02]  /*21c0*/  UIADD3.X UR25, UPT, UPT, URZ, UR29, URZ, UP0, !UPT ;  /* 0x0000001dff197290 */ /* 0x000fe400087fe4ff */
[----:B------:R-:W-:Y:S01]  /*21d0*/  UIADD3 UR14, UPT, UPT, UR14, 0x1, URZ ;  /* 0x000000010e0e7890 */ /* 0x000fe2000fffe0ff */
[----:B------:R4:W1:Y:S01]  /*21e0*/  SYNCS.PHASECHK.TRANS64.TRYWAIT P0, [UR8+0xf8], R0 ;  /* 0x0000f800ff0075a7 */ /* 0x0008620008001108 */
[----:B------:R-:W-:Y:S01]  /*21f0*/  ULEA UR8, UR7, UR6, 0xc ;  /* 0x0000000607087291 */ /* 0x000fe2000f8e60ff */
[----:B------:R-:W-:Y:S01]  /*2200*/  UMOV UR30, 0x0 ;  /* 0x00000000001e7882 */ /* 0x000fe20000000000 */
[----:B------:R-:W-:Y:S02]  /*2210*/  UMOV UR31, 0x10000000 ;  /* 0x10000000001f7882 */ /* 0x000fe40000000000 */
[----:B------:R-:W-:Y:S01]  /*2220*/  UIADD3 UR8, UPT, UPT, UR8, 0x1b80, URZ ;  /* 0x00001b8008087890 */ /* 0x000fe2000fffe0ff */
[----:B------:R-:W-:Y:S01]  /*2230*/  UMOV UR11, UR35 ;  /* 0x00000023000b7c82 */ /* 0x000fe20008000000 */
[----:B------:R-:W-:Y:S01]  /*2240*/  UMOV UR12, UR36 ;  /* 0x00000024000c7c82 */ /* 0x000fe20008000000 */
[----:B------:R-:W-:Y:S01]  /*2250*/  UMOV UR27, 0x30000 ;  /* 0x00030000001b7882 */ /* 0x000fe20000000000 */
[----:B------:R-:W-:Y:S01]  /*2260*/  UMOV UR20, UR36 ;  /* 0x0000002400147c82 */ /* 0x000fe20008000000 */
[----:B------:R-:W-:Y:S01]  /*2270*/  UMOV UR17, UR9 ;  /* 0x0000000900117c82 */ /* 0x000fe20008000000 */
[----:B------:R-:W-:Y:S01]  /*2280*/  UMOV UR18, UR10 ;  /* 0x0000000a00127c82 */ /* 0x000fe20008000000 */
[----:B------:R-:W-:Y:S02]  /*2290*/  UISETP.NE.AND UP0, UPT, UR14, UR15, UPT ;  /* 0x0000000f0e00728c */ /* 0x000fe4000bf05270 */
[----:B------:R4:W-:Y:S01]  /*22a0*/  UTMALDG.3D [UR8], [UR22], desc[UR30] ;  /* 0x00001e08160075b4 */ /* 0x0009e20008011000 */
[----:B------:R-:W-:Y:S01]  /*22b0*/  UMOV UR7, UR13 ;  /* 0x0000000d00077c82 */ /* 0x000fe20008000000 */
[----:B------:R4:W-:Y:S05]  /*22c0*/  UTMALDG.3D.MULTICAST [UR16], [UR24], UR27, desc[UR30] ;  /* 0x00001e10180073b4 */ /* 0x0009ea000801181b */
[----:B------:R-:W-:Y:S05]  /*22d0*/  BRA.U UP0, `(.L_x_39) ;  /* 0xfffffffd004c7547 */ /* 0x000fea000b83ffff */
.L_x_33:
[C---:B------:R-:W-:Y:S01]  /*22e0*/  LEA R3, R11.reuse, UR6, 0x3 ;  /* 0x000000060b037c11 */ /* 0x040fe2000f8e18ff */
[----:B------:R-:W-:Y:S01]  /*22f0*/  NOP ;  /* 0x0000000000007918 */ /* 0x000fe20000000000 */
[----:B-1--4-:R-:W-:Y:S02]  /*2300*/  SHF.L.U32 R0, R10, 0x1f, RZ ;  /* 0x0000001f0a007819 */ /* 0x012fe400000006ff */
[----:B------:R-:W-:Y:S02]  /*2310*/  LEA R4, R11, UR6, 0x4 ;  /* 0x000000060b047c11 */ /* 0x000fe4000f8e20ff */
[----:B---3--:R-:W1:Y:S02]  /*2320*/  SYNCS.PHASECHK.TRANS64.TRYWAIT P0, [R3+URZ+0x210], R0 ;  /* 0x00021000030075a7 */ /* 0x008e6400080011ff */
[----:B-1----:R-:W-:Y:S05]  /*2330*/  @!P0 BRA `(.L_x_40) ;  /* 0x0000005800048947 */ /* 0x002fea0003800000 */
.L_x_130:
[----:B------:R-:W3:Y:S01]  /*2340*/  LDS.128 R4, [R4+0x2a0] ;  /* 0x0002a00004047984 */ /* 0x000ee20000000c00 */
[----:B------:R-:W-:Y:S01]  /*2350*/  UISETP.GE.AND UP0, UPT, UR41, 0x1, UPT ;  /* 0x000000012900788c */ /* 0x000fe2000bf06270 */
[----:B------:R-:W-:Y:S01]  /*2360*/  @!PT LDS RZ, [RZ] ;  /* 0x00000000fffff984 */ /* 0x000fe20000000800 */
[----:B------:R-:W-:Y:S01]  /*2370*/  @!PT LDS RZ, [RZ] ;  /* 0x00000000fffff984 */ /* 0x000fe20000000800 */
[----:B------:R-:W-:Y:S01]  /*2380*/  @!PT LDS RZ, [RZ] ;  /* 0x00000000fffff984 */ /* 0x000fe20000000800 */
[----:B------:R-:W-:Y:S01]  /*2390*/  @!PT LDS RZ, [RZ] ;  /* 0x00000000fffff984 */ /* 0x000fe20000000800 */
[----:B------:R4:W-:Y:S06]  /*23a0*/  MEMBAR.ALL.CTA ;  /* 0x0000000000007992 */ /* 0x0009ec0000008000 */
[----:B----4-:R-:W4:Y:S01]  /*23b0*/  FENCE.VIEW.ASYNC.S ;  /* 0x00000000000073c6 */ /* 0x010f220000000000 */
[----:B---3--:R-:W-:-:S13]  /*23c0*/  LOP3.LUT P0, RZ, R6, 0x1, RZ, 0xc0, !PT ;  /* 0x0000000106ff7812 */ /* 0x008fda000780c0ff */
[----:B----4-:R-:W-:Y:S01]  /*23d0*/  VOTEU.ANY UP1, P0 ;  /* 0x0000000000ff7886 */ /* 0x010fe20000020100 */
[----:B------:R-:W-:-:S13]  /*23e0*/  PLOP3.LUT P0, PT, PT, PT, UP1, 0x80, 0x8 ;  /* 0x000000000008781c */ /* 0x000fda0003f0f018 */
[----:B-1----:R-:W-:Y:S02]  /*23f0*/  @P0 LOP3.LUT R0, R5, 0xffff, RZ, 0xc0, !PT ;  /* 0x0000ffff05000812 */ /* 0x002fe400078ec0ff */
[----:B------:R-:W-:Y:S02]  /*2400*/  @P0 MOV R2, R4 ;  /* 0x0000000400020202 */ /* 0x000fe40000000f00 */
[----:B------:R-:W-:Y:S01]  /*2410*/  @P0 R2UR UR8, R0 ;  /* 0x00000000000802ca */ /* 0x000fe200000e0000 */
[----:B------:R-:W-:Y:S01]  /*2420*/  VIADD R0, R3, 0x220 ;  /* 0x0000022003007836 */ /* 0x000fe20000000000 */
[----:B------:R-:W-:Y:S02]  /*2430*/  @P0 SHF.R.U32.HI R4, RZ, 0x10, R5 ;  /* 0x00000010ff040819 */ /* 0x000fe40000011605 */
[----:B------:R-:W-:Y:S02]  /*2440*/  @P0 R2UR UR9, R2 ;  /* 0x00000000020902ca */ /* 0x000fe400000e0000 */
[----:B------:R-:W-:-:S02]  /*2450*/  PRMT R0, RZ, 0x654, R0 ;  /* 0x00000654ff007816 */ /* 0x000fc40000000000 */
[----:B------:R-:W-:Y:S02]  /*2460*/  @P0 R2UR UR7, R4 ;  /* 0x00000000040702ca */ /* 0x000fe400000e0000 */
[----:B------:R1:W-:Y:S03]  /*2470*/  SYNCS.ARRIVE.TRANS64.RED.A1T0 RZ, [R0+URZ], RZ ;  /* 0x000000ff00ff79a7 */ /* 0x0003e600081004ff */
[----:B------:R-:W-:-:S04]  /*2480*/  @UP1 UMOV UR37, UR8 ;  /* 0x0000000800251c82 */ /* 0x000fc80008000000 */
[----:B------:R-:W-:-:S04]  /*2490*/  @UP1 UMOV UR38, UR9 ;  /* 0x0000000900261c82 */ /* 0x000fc80008000000 */
[----:B------:R-:W-:Y:S01]  /*24a0*/  @UP1 UMOV UR36, UR7 ;  /* 0x0000000700241c82 */ /* 0x000fe20008000000 */
[----:B------:R-:W-:Y:S05]  /*24b0*/  BRA.U !UP0, `(.L_x_41) ;  /* 0x0000000108d47547 */ /* 0x000fea000b800000 */
[----:B------:R-:W2:Y:S01]  /*24c0*/  LDCU.128 UR16, c[0x0][0xb10] ;  /* 0x00016200ff1077ac */ /* 0x000ea20008000c00 */
[----:B------:R-:W3:Y:S01]  /*24d0*/  LDCU UR12, c[0x0][0xb20] ;  /* 0x00016400ff0c77ac */ /* 0x000ee20008000800 */
[----:B------:R-:W4:Y:S01]  /*24e0*/  LDCU UR20, c[0x0][0xb0c] ;  /* 0x00016180ff1477ac */ /* 0x000f220008000800 */
[----:B------:R-:W1:Y:S01]  /*24f0*/  LDCU.64 UR10, c[0x0][0xb28] ;  /* 0x00016500ff0a77ac */ /* 0x000e620008000a00 */
[----:B------:R-:W-:Y:S02]  /*2500*/  UISETP.NE.AND UP3, UPT, UR41, 0x1, UPT ;  /* 0x000000012900788c */ /* 0x000fe4000bf65270 */
[----:B--2---:R-:W-:Y:S02]  /*2510*/  UIMAD.WIDE.U32 UR14, UR39, UR19, URZ ;  /* 0x00000013270e72a5 */ /* 0x004fe4000f8e00ff */
[----:B------:R-:W-:Y:S02]  /*2520*/  UIMAD.WIDE.U32 UR8, UR40, UR16, URZ ;  /* 0x00000010280872a5 */ /* 0x000fe4000f8e00ff */
[----:B------:R-:W-:-:S02]  /*2530*/  UISETP.NE.AND UP0, UPT, UR18, 0x1, UPT ;  /* 0x000000011200788c */ /* 0x000fc4000bf05270 */
[----:B------:R-:W-:Y:S01]  /*2540*/  UIMAD.WIDE.U32 UR24, UR37, UR19, URZ ;  /* 0x00000013251872a5 */ /* 0x000fe2000f8e00ff */
[----:B------:R-:W-:Y:S02]  /*2550*/  UMOV UR14, UR15 ;  /* 0x0000000f000e7c82 */ /* 0x000fe40008000000 */
[----:B------:R-:W-:Y:S01]  /*2560*/  UMOV UR8, UR9 ;  /* 0x0000000900087c82 */ /* 0x000fe20008000000 */
[----:B---3--:R-:W-:Y:S02]  /*2570*/  USHF.R.U32.HI UR14, URZ, UR12, UR14 ;  /* 0x0000000cff0e7299 */ /* 0x008fe4000801160e */
[----:B------:R-:W-:Y:S02]  /*2580*/  USHF.R.U32.HI UR9, URZ, UR17, UR8 ;  /* 0x00000011ff097299 */ /* 0x000fe40008011608 */
[----:B----4-:R-:W-:Y:S02]  /*2590*/  UISETP.NE.AND UP2, UPT, UR20, 0x1, UPT ;  /* 0x000000011400788c */ /* 0x010fe4000bf45270 */
[----:B------:R-:W-:-:S02]  /*25a0*/  USEL UR8, UR39, UR14, !UP0 ;  /* 0x0000000e27087287 */ /* 0x000fc4000c000000 */
[----:B------:R-:W-:Y:S02]  /*25b0*/  USEL UR9, UR40, UR9, !UP2 ;  /* 0x0000000928097287 */ /* 0x000fe4000d000000 */
[----:B-1----:R-:W-:Y:S01]  /*25c0*/  UIMAD.WIDE.U32 UR14, UR8, UR10, URZ ;  /* 0x0000000a080e72a5 */ /* 0x002fe2000f8e00ff */
[----:B------:R-:W-:Y:S01]  /*25d0*/  UMOV UR7, UR25 ;  /* 0x0000001900077c82 */ /* 0x000fe20008000000 */
[----:B------:R-:W-:Y:S02]  /*25e0*/  UIMAD.WIDE.U32 UR22, UR38, UR16, URZ ;  /* 0x00000010261672a5 */ /* 0x000fe4000f8e00ff */
[----:B------:R-:W-:-:S03]  /*25f0*/  UIMAD.WIDE.U32 UR24, UR9, UR10, URZ ;  /* 0x0000000a091872a5 */ /* 0x000fc6000f8e00ff */
[----:B------:R-:W-:Y:S01]  /*2600*/  UMOV UR14, UR15 ;  /* 0x0000000f000e7c82 */ /* 0x000fe20008000000 */
[----:B------:R-:W-:Y:S02]  /*2610*/  USHF.R.U32.HI UR7, URZ, UR12, UR7 ;  /* 0x0000000cff077299 */ /* 0x000fe40008011607 */
[----:B------:R-:W-:Y:S01]  /*2620*/  @UP3 USHF.R.U32.HI UR8, URZ, UR11, UR14 ;  /* 0x0000000bff083299 */ /* 0x000fe2000801160e */
[----:B------:R-:W-:Y:S01]  /*2630*/  UMOV UR22, UR23 ;  /* 0x0000001700167c82 */ /* 0x000fe20008000000 */
[----:B------:R-:W-:Y:S01]  /*2640*/  UMOV UR24, UR25 ;  /* 0x0000001900187c82 */ /* 0x000fe20008000000 */
[----:B------:R-:W-:Y:S02]  /*2650*/  USHF.R.U32.HI UR17, URZ, UR17, UR22 ;  /* 0x00000011ff117299 */ /* 0x000fe40008011616 */
[----:B------:R-:W-:Y:S02]  /*2660*/  USEL UR7, UR37, UR7, !UP0 ;  /* 0x0000000725077287 */ /* 0x000fe4000c000000 */
[----:B------:R-:W-:-:S02]  /*2670*/  @UP3 USHF.R.U32.HI UR9, URZ, UR11, UR24 ;  /* 0x0000000bff093299 */ /* 0x000fc40008011618 */
[----:B------:R-:W-:Y:S02]  /*2680*/  UIMAD UR12, UR41, UR8, URZ ;  /* 0x00000008290c72a4 */ /* 0x000fe4000f8e02ff */
[----:B------:R-:W-:Y:S02]  /*2690*/  USEL UR8, UR38, UR17, !UP2 ;  /* 0x0000001126087287 */ /* 0x000fe4000d000000 */
[----:B------:R-:W-:Y:S02]  /*26a0*/  UIMAD UR14, UR41, UR9, URZ ;  /* 0x00000009290e72a4 */ /* 0x000fe4000f8e02ff */
[----:B------:R-:W-:Y:S02]  /*26b0*/  UISETP.GE.AND UP0, UPT, UR7, UR12, UPT ;  /* 0x0000000c0700728c */ /* 0x000fe4000bf06270 */
[----:B------:R-:W-:Y:S02]  /*26c0*/  UIMAD.WIDE.U32 UR16, UR7, UR10, URZ ;  /* 0x0000000a071072a5 */ /* 0x000fe4000f8e00ff */
[----:B------:R-:W-:-:S02]  /*26d0*/  UISETP.GE.OR UP0, UPT, UR8, UR14, UP0 ;  /* 0x0000000e0800728c */ /* 0x000fc40008706670 */
[----:B------:R-:W-:Y:S02]  /*26e0*/  UIMAD.WIDE.U32 UR14, UR8, UR10, URZ ;  /* 0x0000000a080e72a5 */ /* 0x000fe4000f8e00ff */
[----:B------:R-:W-:Y:S01]  /*26f0*/  UIADD3 UR16, UPT, UPT, -UR7, URZ, URZ ;  /* 0x000000ff07107290 */ /* 0x000fe2000fffe1ff */
[----:B------:R-:W-:Y:S01]  /*2700*/  UMOV UR12, UR17 ;  /* 0x00000011000c7c82 */ /* 0x000fe20008000000 */
[----:B------:R-:W-:Y:S02]  /*2710*/  UIADD3 UR14, UPT, UPT, -UR8, URZ, URZ ;  /* 0x000000ff080e7290 */ /* 0x000fe4000fffe1ff */
[----:B------:R-:W-:-:S03]  /*2720*/  USHF.R.U32.HI UR12, URZ, UR11, UR12 ;  /* 0x0000000bff0c7299 */ /* 0x000fc6000801160c */
[----:B------:R-:W-:Y:S01]  /*2730*/  @!UP0 UMOV UR10, UR15 ;  /* 0x0000000f000a8c82 */ /* 0x000fe20008000000 */
[----:B------:R-:W-:Y:S02]  /*2740*/  UIMAD UR16, UR18, UR16, UR37 ;  /* 0x00000010121072a4 */ /* 0x000fe4000f8e0225 */
[----:B------:R-:W-:Y:S02]  /*2750*/  USEL UR12, UR7, UR12, !UP3 ;  /* 0x0000000c070c7287 */ /* 0x000fe4000d800000 */
[----:B------:R-:W-:Y:S02]  /*2760*/  @!UP0 USHF.R.U32.HI UR10, URZ, UR11, UR10 ;  /* 0x0000000bff0a8299 */ /* 0x000fe4000801160a */
[----:B------:R-:W-:Y:S02]  /*2770*/  UIADD3 UR11, UPT, UPT, -UR12, URZ, URZ ;  /* 0x000000ff0c0b7290 */ /* 0x000fe4000fffe1ff */
[----:B------:R-:W-:Y:S02]  /*2780*/  @!UP0 USEL UR10, UR8, UR10, !UP3 ;  /* 0x0000000a080a8287 */ /* 0x000fe4000d800000 */
[----:B------:R-:W-:-:S02]  /*2790*/  UIMAD UR11, UR41, UR11, UR7 ;  /* 0x0000000b290b72a4 */ /* 0x000fc4000f8e0207 */
[----:B------:R-:W-:Y:S02]  /*27a0*/  @!UP0 UIADD3 UR12, UPT, UPT, UR12, -UR10, URZ ;  /* 0x8000000a0c0c8290 */ /* 0x000fe4000fffe0ff */
[----:B------:R-:W-:Y:S02]  /*27b0*/  @!UP0 UIMAD UR10, UR11, UR9, UR10 ;  /* 0x000000090b0a82a4 */ /* 0x000fe4000f8e020a */
[----:B------:R-:W-:Y:S02]  /*27c0*/  @!UP0 UIMAD UR7, UR41, UR12, UR8 ;  /* 0x0000000c290782a4 */ /* 0x000fe4000f8e0208 */
[----:B------:R-:W-:Y:S02]  /*27d0*/  UIMAD UR9, UR20, UR14, UR38 ;  /* 0x0000000e140972a4 */ /* 0x000fe4000f8e0226 */
[----:B------:R-:W-:Y:S01]  /*27e0*/  UIMAD UR37, UR7, UR18, UR16 ;  /* 0x00000012072572a4 */ /* 0x000fe2000f8e0210 */
[----:B------:R-:W-:Y:S02]  /*27f0*/  @!UP0 UMOV UR8, UR10 ;  /* 0x0000000a00088c82 */ /* 0x000fe40008000000 */
[----:B------:R-:W-:-:S12]  /*2800*/  UIMAD UR38, UR8, UR20, UR9 ;  /* 0x00000014082672a4 */ /* 0x000fd8000f8e0209 */
.L_x_41:
[----:B------:R-:W3:Y:S02]  /*2810*/  LDCU UR7, c[0x0][0xb30] ;  /* 0x00016600ff0777ac */ /* 0x000ee40008000800 */
[----:B---3--:R-:W-:-:S09]  /*2820*/  UISETP.NE.AND UP0, UPT, UR7, 0x1, UPT ;  /* 0x000000010700788c */ /* 0x008fd2000bf05270 */
[----:B------:R-:W-:Y:S05]  /*2830*/  BRA.U UP0, `(.L_x_42) ;  /* 0x0000000100447547 */ /* 0x000fea000b800000 */
[----:B------:R-:W3:Y:S01]  /*2840*/  LDCU.128 UR16, c[0x0][0xb10] ;  /* 0x00016200ff1077ac */ /* 0x000ee20008000c00 */
[----:B------:R-:W4:Y:S01]  /*2850*/  LDCU UR12, c[0x0][0xb0c] ;  /* 0x00016180ff0c77ac */ /* 0x000f220008000800 */
[----:B------:R-:W1:Y:S01]  /*2860*/  LDCU UR14, c[0x0][0xb20] ;  /* 0x00016400ff0e77ac */ /* 0x000e620008000800 */
[----:B---3--:R-:W-:Y:S02]  /*2870*/  UIMAD.WIDE.U32 UR10, UR38, UR16, URZ ;  /* 0x00000010260a72a5 */ /* 0x008fe4000f8e00ff */
[----:B------:R-:W-:Y:S02]  /*2880*/  UIMAD.WIDE.U32 UR8, UR37, UR19, URZ ;  /* 0x00000013250872a5 */ /* 0x000fe4000f8e00ff */
[----:B----4-:R-:W-:Y:S02]  /*2890*/  UISETP.NE.AND UP2, UPT, UR12, 0x1, UPT ;  /* 0x000000010c00788c */ /* 0x010fe4000bf45270 */
[----:B------:R-:W-:Y:S01]  /*28a0*/  UISETP.NE.AND UP0, UPT, UR18, 0x1, UPT ;  /* 0x000000011200788c */ /* 0x000fe2000bf05270 */
[----:B------:R-:W-:-:S02]  /*28b0*/  UMOV UR10, UR11 ;  /* 0x0000000b000a7c82 */ /* 0x000fc40008000000 */
[----:B------:R-:W-:Y:S01]  /*28c0*/  UMOV UR7, UR9 ;  /* 0x0000000900077c82 */ /* 0x000fe20008000000 */
[----:B------:R-:W-:Y:S02]  /*28d0*/  USHF.R.U32.HI UR17, URZ, UR17, UR10 ;  /* 0x00000011ff117299 */ /* 0x000fe4000801160a */
[----:B-1----:R-:W-:Y:S02]  /*28e0*/  USHF.R.U32.HI UR7, URZ, UR14, UR7 ;  /* 0x0000000eff077299 */ /* 0x002fe40008011607 */
[----:B------:R-:W-:Y:S02]  /*28f0*/  USEL UR8, UR38, UR17, !UP2 ;  /* 0x0000001126087287 */ /* 0x000fe4000d000000 */
[----:B------:R-:W-:-:S04]  /*2900*/  USEL UR7, UR37, UR7, !UP0 ;  /* 0x0000000725077287 */ /* 0x000fc8000c000000 */
[----:B------:R-:W-:Y:S02]  /*2910*/  UIADD3 UR9, UPT, UPT, UR8, -UR7, URZ ;  /* 0x8000000708097290 */ /* 0x000fe4000fffe0ff */
[----:B------:R-:W-:Y:S02]  /*2920*/  UIADD3 UR7, UPT, UPT, -UR8, UR7, URZ ;  /* 0x0000000708077290 */ /* 0x000fe4000fffe1ff */
[----:B------:R-:W-:Y:S02]  /*2930*/  UIMAD UR37, UR9, UR18, UR37 ;  /* 0x00000012092572a4 */ /* 0x000fe4000f8e0225 */
[----:B------:R-:W-:-:S12]  /*2940*/  UIMAD UR38, UR7, UR12, UR38 ;  /* 0x0000000c072672a4 */ /* 0x000fd8000f8e0226 */
.L_x_42:
[----:B------:R-:W-:Y:S01]  /*2950*/  VIADD R11, R11, 0x1 ;  /* 0x000000010b0b7836 */ /* 0x000fe20000000000 */
[----:B------:R-:W-:Y:S01]  /*2960*/  R2UR UR7, R55 ;  /* 0x00000000370772ca */ /* 0x000fe200000e0000 */
[----:B------:R-:W-:Y:S01]  /*2970*/  UIADD3 UR48, UPT, UPT, UR37, UR63, URZ ;  /* 0x0000003f25307290 */ /* 0x000fe2000fffe0ff */
[----:B------:R-:W-:Y:S02]  /*2980*/  PLOP3.LUT P1, PT, PT, PT, PT, 0x80, 0x8 ;  /* 0x000000000008781c */ /* 0x000fe40003f2f070 */
[----:B------:R-:W-:-:S04]  /*2990*/  ISETP.NE.AND P0, PT, R11, 0x2, PT ;  /* 0x000000020b00780c */ /* 0x000fc80003f05270 */
[----:B-1----:R-:W-:Y:S02]  /*29a0*/  SEL R0, RZ, 0x1, P0 ;  /* 0x00000001ff007807 */ /* 0x002fe40000000000 */
[----:B------:R-:W-:Y:S02]  /*29b0*/  SEL R11, R11, RZ, P0 ;  /* 0x000000ff0b0b7207 */ /* 0x000fe40000000000 */
[----:B------:R-:W-:Y:S01]  /*29c0*/  LOP3.LUT R10, R10, R0, RZ, 0x3c, !PT ;  /* 0x000000000a0a7212 */ /* 0x000fe200078e3cff */
[----:B------:R-:W-:Y:S01]  /*29d0*/  UIADD3 UR49, UPT, UPT, UR38, UR7, URZ ;  /* 0x0000000726317290 */ /* 0x000fe2000fffe0ff */
[----:B------:R-:W-:Y:S11]  /*29e0*/  BRA.U UP1, `(.L_x_43) ;  /* 0xfffffff101587547 */ /* 0x000ff6000b83ffff */
[----:B------:R-:W-:Y:S01]  /*29f0*/  UIADD3 UR7, UPT, UPT, UR6, 0xf8, URZ ;  /* 0x000000f806077890 */ /* 0x000fe2000fffe0ff */
[----:B------:R-:W-:-:S03]  /*2a00*/  SHF.L.U32 R2, R12, 0x1f, RZ ;  /* 0x0000001f0c027819 */ /* 0x000fc600000006ff */
[----:B------:R-:W-:-:S09]  /*2a10*/  ULEA UR4, UR13, UR7, 0x3 ;  /* 0x000000070d047291 */ /* 0x000fd2000f8e18ff */
[----:B------:R-:W1:Y:S02]  /*2a20*/  SYNCS.PHASECHK.TRANS64.TRYWAIT P0, [UR4], R2 ;  /* 0x00000002ff0075a7 */ /* 0x000e640008001104 */
[----:B-1----:R-:W-:Y:S05]  /*2a30*/  @!P0 BRA `(.L_x_44) ;  /* 0x0000005000588947 */ /* 0x002fea0003800000 */
.L_x_132:
[----:B------:R-:W-:-:S04]  /*2a40*/  UIADD3 UR4, UPT, UPT, UR13, 0x1, URZ ;  /* 0x000000010d047890 */ /* 0x000fc8000fffe0ff */
[----:B------:R-:W-:-:S04]  /*2a50*/  UISETP.NE.AND UP0, UPT, UR4, 0x1f, UPT ;  /* 0x0000001f0400788c */ /* 0x000fc8000bf05270 */
[----:B------:R-:W-:Y:S02]  /*2a60*/  USEL UR6, URZ, 0x1, UP0 ;  /* 0x00000001ff067887 */ /* 0x000fe40008000000 */
[----:B------:R-:W-:-:S04]  /*2a70*/  USEL UR4, UR4, URZ, UP0 ;  /* 0x000000ff04047287 */ /* 0x000fc80008000000 */
[----:B------:R-:W-:Y:S01]  /*2a80*/  ULEA UR5, UR4, UR7, 0x3 ;  /* 0x0000000704057291 */ /* 0x000fe2000f8e18ff */
[----:B-1----:R-:W-:-:S04]  /*2a90*/  LOP3.LUT R2, R12, UR6, RZ, 0x3c, !PT ;  /* 0x000000060c027c12 */ /* 0x002fc8000f8e3cff */
[----:B------:R-:W-:-:S04]  /*2aa0*/  SHF.L.U32 R3, R2, 0x1f, RZ ;  /* 0x0000001f02037819 */ /* 0x000fc800000006ff */
[----:B------:R-:W1:Y:S02]  /*2ab0*/  SYNCS.PHASECHK.TRANS64.TRYWAIT P0, [UR5], R3 ;  /* 0x00000003ff0075a7 */ /* 0x000e640008001105 */
[----:B-1----:R-:W-:Y:S05]  /*2ac0*/  @!P0 BRA `(.L_x_45) ;  /* 0x00000050004c8947 */ /* 0x002fea0003800000 */
.L_x_134:
[----:B------:R-:W-:-:S04]  /*2ad0*/  UIADD3 UR4, UPT, UPT, UR4, 0x1, URZ ;  /* 0x0000000104047890 */ /* 0x000fc8000fffe0ff */
[----:B------:R-:W-:-:S04]  /*2ae0*/  UISETP.NE.AND UP0, UPT, UR4, 0x1f, UPT ;  /* 0x0000001f0400788c */ /* 0x000fc8000bf05270 */
[----:B------:R-:W-:Y:S02]  /*2af0*/  USEL UR6, URZ, 0x1, UP0 ;  /* 0x00000001ff067887 */ /* 0x000fe40008000000 */
[----:B------:R-:W-:-:S04]  /*2b00*/  USEL UR4, UR4, URZ, UP0 ;  /* 0x000000ff04047287 */ /* 0x000fc80008000000 */
[----:B------:R-:W-:Y:S01]  /*2b10*/  ULEA UR5, UR4, UR7, 0x3 ;  /* 0x0000000704057291 */ /* 0x000fe2000f8e18ff */
[----:B------:R-:W-:-:S04]  /*2b20*/  LOP3.LUT R2, R2, UR6, RZ, 0x3c, !PT ;  /* 0x0000000602027c12 */ /* 0x000fc8000f8e3cff */
[----:B-1----:R-:W-:-:S04]  /*2b30*/  SHF.L.U32 R3, R2, 0x1f, RZ ;  /* 0x0000001f02037819 */ /* 0x002fc800000006ff */
[----:B------:R-:W1:Y:S02]  /*2b40*/  SYNCS.PHASECHK.TRANS64.TRYWAIT P0, [UR5], R3 ;  /* 0x00000003ff0075a7 */ /* 0x000e640008001105 */
[----:B-1----:R-:W-:Y:S05]  /*2b50*/  @!P0 BRA `(.L_x_46) ;  /* 0x0000005000408947 */ /* 0x002fea0003800000 */
.L_x_136:
        /* <DEDUP_REMOVED lines=9> */
.L_x_138:
        /* <DEDUP_REMOVED lines=9> */
.L_x_140:
        /* <DEDUP_REMOVED lines=9> */
.L_x_142:
        /* <DEDUP_REMOVED lines=9> */
.L_x_144:
        /* <DEDUP_REMOVED lines=9> */
.L_x_146:
        /* <DEDUP_REMOVED lines=9> */
.L_x_148:
        /* <DEDUP_REMOVED lines=9> */
.L_x_150:
        /* <DEDUP_REMOVED lines=9> */
.L_x_152:
        /* <DEDUP_REMOVED lines=9> */
.L_x_154:
        /* <DEDUP_REMOVED lines=9> */
.L_x_156:
        /* <DEDUP_REMOVED lines=9> */
.L_x_158:
        /* <DEDUP_REMOVED lines=9> */
.L_x_160:
        /* <DEDUP_REMOVED lines=9> */
.L_x_162:
        /* <DEDUP_REMOVED lines=9> */
.L_x_164:
        /* <DEDUP_REMOVED lines=9> */
.L_x_166:
        /* <DEDUP_REMOVED lines=9> */
.L_x_168:
        /* <DEDUP_REMOVED lines=9> */
.L_x_170:
        /* <DEDUP_REMOVED lines=9> */
.L_x_172:
        /* <DEDUP_REMOVED lines=9> */
.L_x_174:
        /* <DEDUP_REMOVED lines=9> */
.L_x_176:
        /* <DEDUP_REMOVED lines=9> */
.L_x_178:
        /* <DEDUP_REMOVED lines=9> */
.L_x_180:
        /* <DEDUP_REMOVED lines=9> */
.L_x_182:
        /* <DEDUP_REMOVED lines=9> */
.L_x_184:
        /* <DEDUP_REMOVED lines=9> */
.L_x_186:
        /* <DEDUP_REMOVED lines=9> */
.L_x_188:
        /* <DEDUP_REMOVED lines=9> */
.L_x_190:
[----:B------:R-:W-:-:S04]  /*3a90*/  UIADD3 UR4, UPT, UPT, UR4, 0x1, URZ ;  /* 0x0000000104047890 */ /* 0x000fc8000fffe0ff */
[----:B------:R-:W-:-:S04]  /*3aa0*/  UISETP.NE.AND UP0, UPT, UR4, 0x1f, UPT ;  /* 0x0000001f0400788c */ /* 0x000fc8000bf05270 */
[----:B------:R-:W-:Y:S02]  /*3ab0*/  USEL UR5, URZ, 0x1, UP0 ;  /* 0x00000001ff057887 */ /* 0x000fe40008000000 */
[----:B------:R-:W-:-:S04]  /*3ac0*/  USEL UR4, UR4, URZ, UP0 ;  /* 0x000000ff04047287 */ /* 0x000fc80008000000 */
[----:B------:R-:W-:Y:S01]  /*3ad0*/  ULEA UR4, UR4, UR7, 0x3 ;  /* 0x0000000704047291 */ /* 0x000fe2000f8e18ff */
[----:B------:R-:W-:-:S04]  /*3ae0*/  LOP3.LUT R2, R2, UR5, RZ, 0x3c, !PT ;  /* 0x0000000502027c12 */ /* 0x000fc8000f8e3cff */
[----:B------:R-:W-:Y:S01]  /*3af0*/  SHF.L.U32 R2, R2, 0x1f, RZ ;  /* 0x0000001f02027819 */ /* 0x000fe200000006ff */
[----:B-1----:R-:W-:-:S07]  /*3b00*/  IMAD.U32 R0, RZ, RZ, UR4 ;  /* 0x00000004ff007e24 */ /* 0x002fce000f8e00ff */
.L_x_74:
[----:B-1----:R1:W3:Y:S02]  /*3b10*/  SYNCS.PHASECHK.TRANS64.TRYWAIT P0, [R0+URZ], R2 ;  /* 0x00000002000075a7 */ /* 0x0022e400080011ff */
[----:B---3--:R-:W-:Y:S05]  /*3b20*/  @!P0 NANOSLEEP.SYNCS 0x989680 ;  /* 0x009896800000895d */ /* 0x008fea0003900000 */
[----:B------:R-:W3:Y:S02]  /*3b30*/  @!P0 SYNCS.PHASECHK.TRANS64 P0, [R0+URZ], R2 ;  /* 0x00000002000085a7 */ /* 0x000ee400080010ff */
[----:B--23--:R-:W-:Y:S05]  /*3b40*/  @P0 EXIT ;  /* 0x000000000000094d */ /* 0x00cfea0003800000 */
[----:B------:R-:W-:Y:S05]  /*3b50*/  BRA `(.L_x_74) ;  /* 0xfffffffc00ec7947 */ /* 0x000fea000383ffff */
.L_x_23:
[----:B------:R-:W2:Y:S02]  /*3b60*/  S2UR UR4, SR_CgaCtaId ;  /* 0x00000000000479c3 */ /* 0x000ea40000008800 */
[----:B--2---:R-:W-:-:S04]  /*3b70*/  UISETP.NE.AND UP0, UPT, UR4, URZ, UPT ;  /* 0x000000ff0400728c */ /* 0x004fc8000bf05270 */
[----:B------:R-:W-:-:S09]  /*3b80*/  UISETP.NE.OR UP0, UPT, UR20, 0x1, UP0 ;  /* 0x000000011400788c */ /* 0x000fd20008705670 */
[----:B------:R-:W-:Y:S05]  /*3b90*/  BRA.U UP0, `(.L_x_75) ;  /* 0x00000005004c7547 */ /* 0x000fea000b800000 */
[----:B------:R-:W2:Y:S01]  /*3ba0*/  S2UR UR5, SR_CgaCtaId ;  /* 0x00000000000579c3 */ /* 0x000ea20000008800 */
[----:B------:R-:W-:Y:S01]  /*3bb0*/  UMOV UR4, 0x400 ;  /* 0x0000040000047882 */ /* 0x000fe20000000000 */
[----:B------:R-:W-:Y:S01]  /*3bc0*/  ISETP.GE.U32.AND P2, PT, R0, 0x2, PT ;  /* 0x000000020000780c */ /* 0x000fe20003f46070 */
[----:B------:R-:W-:Y:S01]  /*3bd0*/  IMAD.MOV.U32 R12, RZ, RZ, 0x1 ;  /* 0x00000001ff0c7424 */ /* 0x000fe200078e00ff */
[----:B------:R-:W-:Y:S02]  /*3be0*/  CS2R R10, SRZ ;  /* 0x00000000000a7805 */ /* 0x000fe4000001ff00 */
[----:B------:R-:W-:Y:S01]  /*3bf0*/  CS2R R8, SRZ ;  /* 0x0000000000087805 */ /* 0x000fe2000001ff00 */
[----:B--2---:R-:W-:-:S03]  /*3c00*/  ULEA UR6, UR5, UR4, 0x18 ;  /* 0x0000000405067291 */ /* 0x004fc6000f8ec0ff */
[----:B------:R-:W-:-:S09]  /*3c10*/  UMOV UR5, URZ ;  /* 0x000000ff00057c82 */ /* 0x000fd20008000000 */
.L_x_79:
[----:B------:R-:W-:Y:S02]  /*3c20*/  LEA R2, R8, UR6, 0x3 ;  /* 0x0000000608027c11 */ /* 0x000fe4000f8e18ff */
[----:B------:R-:W-:-:S03]  /*3c30*/  SHF.L.U32 R4, R9, 0x1f, RZ ;  /* 0x0000001f09047819 */ /* 0x000fc600000006ff */
[----:B------:R-:W-:Y:S01]  /*3c40*/  VIADD R5, R2, 0x280 ;  /* 0x0000028002057836 */ /* 0x000fe20000000000 */
[----:B------:R-:W2:Y:S02]  /*3c50*/  SYNCS.PHASECHK.TRANS64.TRYWAIT P0, [R2+URZ+0x270], R4 ;  /* 0x00027004020075a7 */ /* 0x000ea400080011ff */
[----:B--2---:R-:W-:Y:S05]  /*3c60*/  @!P0 BRA `(.L_x_76) ;  /* 0x00000048009c8947 */ /* 0x004fea0003800000 */
.L_x_191:
[----:B------:R-:W-:Y:S01]  /*3c70*/  ULEA UR4, UR5, UR6, 0x3 ;  /* 0x0000000605047291 */ /* 0x000fe2000f8e18ff */
[----:B--2---:R-:W-:Y:S01]  /*3c80*/  PRMT R2, RZ, 0x654, R5 ;  /* 0x00000654ff027816 */ /* 0x004fe20000000005 */
[----:B------:R-:W-:Y:S01]  /*3c90*/  @!P2 IMAD.MOV.U32 R4, RZ, RZ, 0x10 ;  /* 0x00000010ff04a424 */ /* 0x000fe200078e00ff */
[----:B------:R-:W-:Y:S01]  /*3ca0*/  SHF.L.U32 R5, R12, 0x1f, RZ ;  /* 0x0000001f0c057819 */ /* 0x000fe200000006ff */
[----:B------:R-:W-:Y:S01]  /*3cb0*/  UIADD3 UR7, UPT, UPT, UR4, 0x210, URZ ;  /* 0x0000021004077890 */ /* 0x000fe2000fffe0ff */
[----:B------:R2:W-:Y:S05]  /*3cc0*/  SYNCS.ARRIVE.TRANS64.RED.A1T0 RZ, [R2+URZ], RZ ;  /* 0x000000ff02ff79a7 */ /* 0x0005ea00081004ff */
[----:B------:R-:W-:Y:S01]  /*3cd0*/  IMAD.U32 R6, RZ, RZ, UR7 ;  /* 0x00000007ff067e24 */ /* 0x000fe2000f8e00ff */
[----:B------:R-:W3:Y:S04]  /*3ce0*/  SYNCS.PHASECHK.TRANS64.TRYWAIT P0, [UR4+0x220], R5 ;  /* 0x00022005ff0075a7 */ /* 0x000ee80008001104 */
[----:B------:R-:W-:Y:S01]  /*3cf0*/  PRMT R6, R0, 0x654, R6 ;  /* 0x0000065400067816 */ /* 0x000fe20000000006 */
[----:B--23--:R-:W-:Y:S06]  /*3d00*/  @!P0 BRA `(.L_x_77) ;  /* 0x0000004800888947 */ /* 0x00cfec0003800000 */
.L_x_193:
[----:B------:R-:W-:Y:S01]  /*3d10*/  ULEA UR8, UR5, UR6, 0x4 ;  /* 0x0000000605087291 */ /* 0x000fe2000f8e20ff */
[----:B------:R-:W-:Y:S01]  /*3d20*/  SEL R3, R6, R3, !P2 ;  /* 0x0000000306037207 */ /* 0x000fe20005000000 */
[----:B------:R-:W-:Y:S01]  /*3d30*/  UIADD3 UR9, UPT, UPT, UR4, 0x210, URZ ;  /* 0x0000021004097890 */ /* 0x000fe2000fffe0ff */
[----:B--2---:R-:W-:Y:S01]  /*3d40*/  LEA R2, R11, UR6, 0x3 ;  /* 0x000000060b027c11 */ /* 0x004fe2000f8e18ff */
[----:B------:R-:W-:Y:S01]  /*3d50*/  UIADD3 UR8, UPT, UPT, UR8, 0x2a0, URZ ;  /* 0x000002a008087890 */ /* 0x000fe2000fffe0ff */
[----:B------:R2:W-:Y:S01]  /*3d60*/  @!P2 SYNCS.ARRIVE.TRANS64.RED RZ, [R3+URZ], R4 ;  /* 0x0000000403ffa9a7 */ /* 0x0005e200080004ff */
[----:B------:R-:W-:Y:S01]  /*3d70*/  UIADD3 UR4, UPT, UPT, UR5, 0x1, URZ ;  /* 0x0000000105047890 */ /* 0x000fe2000fffe0ff */
[----:B------:R-:W-:-:S03]  /*3d80*/  VIADD R8, R8, 0x1 ;  /* 0x0000000108087836 */ /* 0x000fc60000000000 */
[----:B------:R-:W-:Y:S02]  /*3d90*/  UISETP.NE.AND UP0, UPT, UR4, 0x2, UPT ;  /* 0x000000020400788c */ /* 0x000fe4000bf05270 */
[----:B------:R-:W-:Y:S01]  /*3da0*/  ISETP.NE.AND P0, PT, R8, 0x2, PT ;  /* 0x000000020800780c */ /* 0x000fe20003f05270 */
[----:B------:R-:W-:Y:S06]  /*3db0*/  UGETNEXTWORKID.BROADCAST [UR8], [UR9] ;  /* 0x00000000080073ca */ /* 0x000fec0008000100 */
[----:B------:R-:W-:Y:S02]  /*3dc0*/  USEL UR7, URZ, 0x1, UP0 ;  /* 0x00000001ff077887 */ /* 0x000fe40008000000 */
[----:B------:R-:W-:-:S04]  /*3dd0*/  USEL UR5, UR4, URZ, UP0 ;  /* 0x000000ff04057287 */ /* 0x000fc80008000000 */
[----:B------:R-:W-:Y:S02]  /*3de0*/  LOP3.LUT R12, R12, UR7, RZ, 0x3c, !PT ;  /* 0x000000070c0c7c12 */ /* 0x000fe4000f8e3cff */
[----:B--2---:R-:W-:-:S04]  /*3df0*/  SHF.L.U32 R4, R10, 0x1f, RZ ;  /* 0x0000001f0a047819 */ /* 0x004fc800000006ff */
[----:B------:R-:W2:Y:S02]  /*3e00*/  SYNCS.PHASECHK.TRANS64.TRYWAIT P1, [R2+URZ+0x210], R4 ;  /* 0x00021004020075a7 */ /* 0x000ea400080211ff */
[----:B--2---:R-:W-:Y:S05]  /*3e10*/  @!P1 BRA `(.L_x_78) ;  /* 0x00000048005c9947 */ /* 0x004fea0003800000 */
.L_x_194:
[C---:B--2---:R-:W-:Y:S01]  /*3e20*/  LEA R4, R11.reuse, UR6, 0x4 ;  /* 0x000000060b047c11 */ /* 0x044fe2000f8e20ff */
[----:B------:R-:W-:Y:S01]  /*3e30*/  VIADD R2, R2, 0x220 ;  /* 0x0000022002027836 */ /* 0x000fe20000000000 */
[----:B------:R-:W-:Y:S01]  /*3e40*/  SEL R8, R8, RZ, P0 ;  /* 0x000000ff08087207 */ /* 0x000fe20000000000 */
[----:B------:R-:W-:-:S03]  /*3e50*/  VIADD R11, R11, 0x1 ;  /* 0x000000010b0b7836 */ /* 0x000fc60000000000 */
[----:B------:R-:W2:Y:S01]  /*3e60*/  LDS.128 R4, [R4+0x2a0] ;  /* 0x0002a00004047984 */ /* 0x000ea20000000c00 */
[----:B------:R-:W-:Y:S02]  /*3e70*/  PRMT R2, RZ, 0x654, R2 ;  /* 0x00000654ff027816 */ /* 0x000fe40000000002 */
[C---:B------:R-:W-:Y:S01]  /*3e80*/  ISETP.NE.AND P1, PT, R11.reuse, 0x2, PT ;  /* 0x000000020b00780c */ /* 0x040fe20003f25270 */
[----:B------:R-:W-:Y:S01]  /*3e90*/  @!PT LDS RZ, [RZ] ;  /* 0x00000000fffff984 */ /* 0x000fe20000000800 */
[----:B------:R-:W-:Y:S01]  /*3ea0*/  @!PT LDS RZ, [RZ] ;  /* 0x00000000fffff984 */ /* 0x000fe20000000800 */
[----:B------:R-:W-:Y:S01]  /*3eb0*/  @!PT LDS RZ, [RZ] ;  /* 0x00000000fffff984 */ /* 0x000fe20000000800 */
[----:B------:R-:W-:Y:S01]  /*3ec0*/  @!PT LDS RZ, [RZ] ;  /* 0x00000000fffff984 */ /* 0x000fe20000000800 */
[----:B------:R3:W-:Y:S06]  /*3ed0*/  MEMBAR.ALL.CTA ;  /* 0x0000000000007992 */ /* 0x0007ec0000008000 */
[----:B---3--:R-:W3:Y:S01]  /*3ee0*/  FENCE.VIEW.ASYNC.S ;  /* 0x00000000000073c6 */ /* 0x008ee20000000000 */
[----:B------:R-:W-:Y:S01]  /*3ef0*/  SEL R11, R11, RZ, P1 ;  /* 0x000000ff0b0b7207 */ /* 0x000fe20000800000 */
[----:B---3--:R3:W-:Y:S01]  /*3f00*/  SYNCS.ARRIVE.TRANS64.RED.A1T0 RZ, [R2+URZ], RZ ;  /* 0x000000ff02ff79a7 */ /* 0x0087e200081004ff */
[----:B--2---:R-:W-:-:S02]  /*3f10*/  LOP3.LUT P3, RZ, R6, 0x1, RZ, 0xc0, !PT ;  /* 0x0000000106ff7812 */ /* 0x004fc4000786c0ff */
[----:B------:R-:W-:-:S04]  /*3f20*/  SEL R4, RZ, 0x1, P1 ;  /* 0x00000001ff047807 */ /* 0x000fc80000800000 */
[----:B------:R-:W-:Y:S02]  /*3f30*/  LOP3.LUT R10, R10, R4, RZ, 0x3c, !PT ;  /* 0x000000040a0a7212 */ /* 0x000fe400078e3cff */
[----:B---3--:R-:W-:-:S04]  /*3f40*/  SEL R2, RZ, 0x1, P0 ;  /* 0x00000001ff027807 */ /* 0x008fc80000000000 */
[----:B------:R-:W-:Y:S01]  /*3f50*/  LOP3.LUT R9, R9, R2, RZ, 0x3c, !PT ;  /* 0x0000000209097212 */ /* 0x000fe200078e3cff */
[----:B------:R-:W-:Y:S06]  /*3f60*/  @P3 BRA `(.L_x_79) ;  /* 0xfffffffc002c3947 */ /* 0x000fec000383ffff */
[----:B------:R-:W-:Y:S01]  /*3f70*/  ULEA UR4, UR5, UR6, 0x3 ;  /* 0x0000000605047291 */ /* 0x000fe2000f8e18ff */
[----:B------:R-:W-:-:S08]  /*3f80*/  SHF.L.U32 R2, R12, 0x1f, RZ ;  /* 0x0000001f0c027819 */ /* 0x000fd000000006ff */
[----:B------:R-:W2:Y:S02]  /*3f90*/  SYNCS.PHASECHK.TRANS64 P0, [UR4+0x220], R2 ;  /* 0x00022002ff0075a7 */ /* 0x000ea40008001004 */
[----:B--2---:R-:W-:Y:S05]  /*3fa0*/  @P0 BRA `(.L_x_80) ;  /* 0x0000000000080947 */ /* 0x004fea0003800000 */
[----:B------:R-:W2:Y:S02]  /*3fb0*/  SYNCS.PHASECHK.TRANS64.TRYWAIT P0, [UR4+0x220], R2 ;  /* 0x00022002ff0075a7 */ /* 0x000ea40008001104 */
[----:B--2---:R-:W-:Y:S05]  /*3fc0*/  @!P0 BRA `(.L_x_81) ;  /* 0x0000004800048947 */ /* 0x004fea0003800000 */
.L_x_80:
[----:B------:R-:W-:-:S04]  /*3fd0*/  UIADD3 UR7, UPT, UPT, UR5, 0x1, URZ ;  /* 0x0000000105077890 */ /* 0x000fc8000fffe0ff */
[----:B------:R-:W-:-:S04]  /*3fe0*/  UISETP.NE.AND UP0, UPT, UR7, 0x2, UPT ;  /* 0x000000020700788c */ /* 0x000fc8000bf05270 */
[----:B------:R-:W-:Y:S02]  /*3ff0*/  USEL UR8, URZ, 0x1, UP0 ;  /* 0x00000001ff087887 */ /* 0x000fe40008000000 */
[----:B------:R-:W-:-:S04]  /*4000*/  USEL UR7, UR7, URZ, UP0 ;  /* 0x000000ff07077287 */ /* 0x000fc80008000000 */
[----:B------:R-:W-:Y:S01]  /*4010*/  ULEA UR7, UR7, UR6, 0x3 ;  /* 0x0000000607077291 */ /* 0x000fe2000f8e18ff */
[----:B--2---:R-:W-:-:S04]  /*4020*/  LOP3.LUT R2, R12, UR8, RZ, 0x3c, !PT ;  /* 0x000000080c027c12 */ /* 0x004fc8000f8e3cff */
[----:B------:R-:W-:-:S04]  /*4030*/  SHF.L.U32 R0, R2, 0x1f, RZ ;  /* 0x0000001f02007819 */ /* 0x000fc800000006ff */
[----:B------:R-:W2:Y:S02]  /*4040*/  SYNCS.PHASECHK.TRANS64 P0, [UR7+0x220], R0 ;  /* 0x00022000ff0075a7 */ /* 0x000ea40008001007 */
[----:B-12---:R-:W-:Y:S05]  /*4050*/  @P0 EXIT ;  /* 0x000000000000094d */ /* 0x006fea0003800000 */
[----:B------:R-:W-:Y:S02]  /*4060*/  SHF.L.U32 R2, R2, 0x1f, RZ ;  /* 0x0000001f02027819 */ /* 0x000fe400000006ff */
[----:B------:R-:W-:-:S07]  /*4070*/  MOV R0, UR7 ;  /* 0x0000000700007c02 */ /* 0x000fce0008000f00 */
.L_x_82:
[----:B-1----:R1:W2:Y:S02]  /*4080*/  SYNCS.PHASECHK.TRANS64.TRYWAIT P0, [R0+URZ+0x220], R2 ;  /* 0x00022002000075a7 */ /* 0x0022a400080011ff */
[----:B--2---:R-:W-:Y:S05]  /*4090*/  @!P0 NANOSLEEP.SYNCS 0x989680 ;  /* 0x009896800000895d */ /* 0x004fea0003900000 */
[----:B------:R-:W2:Y:S02]  /*40a0*/  @!P0 SYNCS.PHASECHK.TRANS64 P0, [R0+URZ+0x220], R2 ;  /* 0x00022002000085a7 */ /* 0x000ea400080010ff */
[----:B--2---:R-:W-:Y:S05]  /*40b0*/  @P0 EXIT ;  /* 0x000000000000094d */ /* 0x004fea0003800000 */
[----:B------:R-:W-:Y:S05]  /*40c0*/  BRA `(.L_x_82) ;  /* 0xfffffffc00ec7947 */ /* 0x000fea000383ffff */
.L_x_75:
[----:B------:R-:W-:Y:S05]  /*40d0*/  BRA.U UP5, `(.L_x_83) ;  /* 0x0000000d059c7547 */ /* 0x000fea000b800000 */
[----:B------:R-:W2:Y:S01]  /*40e0*/  S2UR UR7, SR_CgaCtaId ;  /* 0x00000000000779c3 */ /* 0x000ea20000008800 */
[----:B------:R-:W-:Y:S01]  /*40f0*/  UMOV UR4, 0x40 ;  /* 0x0000004000047882 */ /* 0x000fe20000000000 */
[----:B------:R-:W-:Y:S01]  /*4100*/  NOP ;  /* 0x0000000000007918 */ /* 0x000fe20000000000 */
[----:B------:R-:W-:Y:S01]  /*4110*/  UMOV UR6, 0x400 ;  /* 0x0000040000067882 */ /* 0x000fe20000000000 */
[----:B--2---:R-:W-:Y:S02]  /*4120*/  ULEA UR5, UR7, UR4, 0x18 ;  /* 0x0000000407057291 */ /* 0x004fe4000f8ec0ff */
[----:B------:R-:W-:-:S07]  /*4130*/  ULEA UR6, UR7, UR6, 0x18 ;  /* 0x0000000607067291 */ /* 0x000fce000f8ec0ff */
[----:B------:R-:W2:Y:S02]  /*4140*/  LDS.U8 R0, [UR5+0x1c] ;  /* 0x00001c05ff007984 */ /* 0x000ea40008000000 */
[----:B--2---:R-:W-:-:S13]  /*4150*/  ISETP.NE.AND P0, PT, R0, RZ, PT ;  /* 0x000000ff0000720c */ /* 0x004fda0003f05270 */
[----:B------:R-:W-:Y:S05]  /*4160*/  @P0 BRA `(.L_x_84) ;  /* 0x0000000000580947 */ /* 0x000fea0003800000 */
[----:B------:R-:W-:-:S13]  /*4170*/  ELECT P0, URZ, PT ;  /* 0x0000000000ff782f */ /* 0x000fda0003800000 */
[----:B------:R-:W-:Y:S05]  /*4180*/  @!P0 BRA `(.L_x_85) ;  /* 0x0000000000608947 */ /* 0x000fea0003800000 */
[----:B------:R-:W-:Y:S01]  /*4190*/  UMOV UR4, 0x10 ;  /* 0x0000001000047882 */ /* 0x000fe20000000000 */
[----:B------:R-:W-:Y:S01]  /*41a0*/  HFMA2 R0, -RZ, RZ, 0, 5.9604644775390625e-08 ;  /* 0x00000001ff007431 */ /* 0x000fe200000001ff */
[----:B------:R-:W-:-:S03]  /*41b0*/  MOV R3, 0xffff ;  /* 0x0000ffff00037802 */ /* 0x000fc60000000f00 */
[----:B------:R-:W-:Y:S04]  /*41c0*/  DEPBAR.LE SB2, 0x36 ;  /* 0x0000ad800000791a */ /* 0x000fe80000000000 */
[----:B------:R-:W2:Y:S02]  /*41d0*/  UTCATOMSWS.FIND_AND_SET.ALIGN UP0, UR4, UR4 ;  /* 0x00000004000475e3 */ /* 0x000ea40008000800 */
[----:B--2---:R-:W-:Y:S01]  /*41e0*/  MOV R4, UR4 ;  /* 0x0000000400047c02 */ /* 0x004fe20008000f00 */
[----:B------:R-:W-:Y:S06]  /*41f0*/  BRA.U UP0, `(.L_x_86) ;  /* 0x0000000100187547 */ /* 0x000fec000b800000 */
.L_x_87:
[----:B------:R-:W-:Y:S05]  /*4200*/  NANOSLEEP 0x64 ;  /* 0x000000640000795d */ /* 0x000fea0003800000 */
[----:B------:R-:W-:-:S05]  /*4210*/  UMOV UR4, 0x10 ;  /* 0x0000001000047882 */ /* 0x000fca0000000000 */
[----:B------:R-:W-:Y:S04]  /*4220*/  DEPBAR.LE SB2, 0x36 ;  /* 0x0000ad800000791a */ /* 0x000fe80000000000 */
[----:B------:R-:W2:Y:S02]  /*4230*/  UTCATOMSWS.FIND_AND_SET.ALIGN UP0, UR4, UR4 ;  /* 0x00000004000475e3 */ /* 0x000ea40008000800 */
[----:B--2---:R-:W-:Y:S01]  /*4240*/  MOV R4, UR4 ;  /* 0x0000000400047c02 */ /* 0x004fe20008000f00 */
[----:B------:R-:W-:Y:S05]  /*4250*/  BRA.U !UP0, `(.L_x_87) ;  /* 0xfffffffd08e87547 */ /* 0x000fea000b83ffff */
.L_x_86:
[-C--:B------:R-:W-:Y:S02]  /*4260*/  SHF.L.U32 R3, R3, R4.reuse, RZ ;  /* 0x0000000403037219 */ /* 0x080fe400000006ff */
[----:B------:R-:W-:Y:S01]  /*4270*/  SHF.L.U32 R0, R0, R4, RZ ;  /* 0x0000000400007219 */ /* 0x000fe200000006ff */
[----:B------:R-:W-:Y:S02]  /*4280*/  IMAD.SHL.U32 R4, R4, 0x20, RZ ;  /* 0x0000002004047824 */ /* 0x000fe400078e00ff */
[----:B------:R2:W-:Y:S04]  /*4290*/  ATOMS.OR RZ, [UR5+0x14], R3 ;  /* 0x00001403ffff798c */ /* 0x0005e8000b000005 */
[----:B------:R2:W-:Y:S04]  /*42a0*/  ATOMS.OR RZ, [UR5+0x18], R0 ;  /* 0x00001800ffff798c */ /* 0x0005e8000b000005 */
[----:B------:R2:W-:Y:S01]  /*42b0*/  STS [UR6+0x2c0], R4 ;  /* 0x0002c004ff007988 */ /* 0x0005e20008000806 */
[----:B------:R-:W-:Y:S05]  /*42c0*/  BRA `(.L_x_85) ;  /* 0x0000000000107947 */ /* 0x000fea0003800000 */
.L_x_84:
[----:B------:R-:W-:Y:S02]  /*42d0*/  MOV R0, 0xffffffff ;  /* 0xffffffff00007802 */ /* 0x000fe40000000f00 */
[----:B------:R-:W-:-:S03]  /*42e0*/  MOV R4, 0x4310 ;  /* 0x0000431000047802 */ /* 0x000fc60000000f00 */
[----:B------:R2:W-:Y:S04]  /*42f0*/  STS [UR6+0x2c0], R0 ;  /* 0x0002c000ff007988 */ /* 0x0005e80008000806 */
[----:B-12--5:R-:W-:Y:S05]  /*4300*/  CALL.REL.NOINC `($__internal_1_$__cuda_sm10x_tcgen05_guardrail_trap_phase_invalid_during_alloc) ;  /* 0x0000004800847944 */ /* 0x026fea0003c00000 */
.L_x_85:
[----:B------:R-:W-:Y:S05]  /*4310*/  WARPSYNC.ALL ;  /* 0x0000000000007948 */ /* 0x000fea0003800000 */
[----:B------:R-:W3:Y:S01]  /*4320*/  S2UR UR4, SR_CgaCtaId ;  /* 0x00000000000479c3 */ /* 0x000ee20000008800 */
[----:B------:R-:W-:Y:S01]  /*4330*/  UMOV UR18, 0x400 ;  /* 0x0000040000127882 */ /* 0x000fe20000000000 */
[----:B------:R-:W-:-:S06]  /*4340*/  NOP ;  /* 0x0000000000007918 */ /* 0x000fcc0000000000 */
[----:B------:R-:W-:Y:S06]  /*4350*/  BAR.ARV 0x6, 0xa0 ;  /* 0x0182800000007b1d */ /* 0x000fec0000002000 */
[----:B------:R-:W4:Y:S01]  /*4360*/  LDCU UR5, c[0x0][0x38c] ;  /* 0x00007180ff0577ac */ /* 0x000f220008000800 */
[----:B------:R-:W-:Y:S01]  /*4370*/  LOP3.LUT R2, R2, 0xffff, RZ, 0xc0, !PT ;  /* 0x0000ffff02027812 */ /* 0x000fe200078ec0ff */
[----:B------:R-:W-:Y:S01]  /*4380*/  IMAD.MOV.U32 R11, RZ, RZ, 0x1 ;  /* 0x00000001ff0b7424 */ /* 0x000fe200078e00ff */
[----:B------:R-:W-:Y:S01]  /*4390*/  CS2R R8, SRZ ;  /* 0x0000000000087805 */ /* 0x000fe2000001ff00 */
[----:B------:R-:W1:Y:S01]  /*43a0*/  LDCU UR8, c[0x0][0x38c] ;  /* 0x00007180ff0877ac */ /* 0x000e620008000800 */
[----:B------:R-:W-:Y:S01]  /*43b0*/  R2UR UR20, R2 ;  /* 0x00000000021472ca */ /* 0x000fe200000e0000 */
[----:B------:R-:W-:Y:S01]  /*43c0*/  IMAD.MOV.U32 R10, RZ, RZ, RZ ;  /* 0x000000ffff0a7224 */ /* 0x000fe200078e00ff */
[----:B------:R-:W-:Y:S01]  /*43d0*/  UMOV UR22, URZ ;  /* 0x000000ff00167c82 */ /* 0x000fe20008000000 */
[----:B------:R-:W-:Y:S01]  /*43e0*/  UMOV UR14, URZ ;  /* 0x000000ff000e7c82 */ /* 0x000fe20008000000 */
[----:B---3--:R-:W-:Y:S01]  /*43f0*/  ULEA UR18, UR4, UR18, 0x18 ;  /* 0x0000001204127291 */ /* 0x008fe2000f8ec0ff */
[----:B------:R-:W-:Y:S01]  /*4400*/  UMOV UR26, 0x0 ;  /* 0x00000000001a7882 */ /* 0x000fe20000000000 */
[----:B------:R-:W-:-:S02]  /*4410*/  UMOV UR27, 0x40c0010 ;  /* 0x040c0010001b7882 */ /* 0x000fc40000000000 */
[----:B------:R-:W-:Y:S02]  /*4420*/  UIADD3 UR6, UPT, UPT, UR18, 0x1b80, URZ ;  /* 0x00001b8012067890 */ /* 0x000fe4000fffe0ff */
[----:B------:R-:W-:Y:S02]  /*4430*/  UIADD3 UR7, UPT, UPT, UR18, 0x20b80, URZ ;  /* 0x00020b8012077890 */ /* 0x000fe4000fffe0ff */
[----:B----4-:R-:W-:Y:S01]  /*4440*/  UIADD3 UR5, UPT, UPT, UR5, 0x3f, URZ ;  /* 0x0000003f05057890 */ /* 0x010fe2000fffe0ff */
[----:B--2---:R-:W2:Y:S01]  /*4450*/  LDS R0, [UR18+0x2c0] ;  /* 0x0002c012ff007984 */ /* 0x004ea20008000800 */
[----:B------:R-:W-:Y:S02]  /*4460*/  USHF.R.U32.HI UR6, URZ, 0x4, UR6 ;  /* 0x00000004ff067899 */ /* 0x000fe40008011606 */
[----:B------:R-:W-:Y:S02]  /*4470*/  USHF.R.S32.HI UR4, URZ, 0x1f, UR5 ;  /* 0x0000001fff047899 */ /* 0x000fe40008011405 */
[----:B------:R-:W-:-:S02]  /*4480*/  ULOP3.LUT UR6, UR6, 0x3fff, URZ, 0xc0, !UPT ;  /* 0x00003fff06067892 */ /* 0x000fc4000f8ec0ff */
[----:B------:R-:W-:Y:S02]  /*4490*/  ULEA.HI UR4, UR4, UR5, URZ, 0x6 ;  /* 0x0000000504047291 */ /* 0x000fe4000f8f30ff */
[----:B------:R-:W-:Y:S02]  /*44a0*/  USHF.R.U32.HI UR5, URZ, 0x4, UR7 ;  /* 0x00000004ff057899 */ /* 0x000fe40008011607 */
[----:B------:R-:W-:Y:S02]  /*44b0*/  USHF.R.S32.HI UR28, URZ, 0x6, UR4 ;  /* 0x00000006ff1c7899 */ /* 0x000fe40008011404 */
[----:B------:R-:W-:Y:S02]  /*44c0*/  ULOP3.LUT UR4, UR5, 0x3fff, URZ, 0xc0, !UPT ;  /* 0x00003fff05047892 */ /* 0x000fe4000f8ec0ff */
[----:B------:R-:W-:Y:S02]  /*44d0*/  UISETP.LT.AND UP0, UPT, UR28, 0x1, UPT ;  /* 0x000000011c00788c */ /* 0x000fe4000bf01270 */
[----:B------:R-:W-:-:S02]  /*44e0*/  ULOP3.LUT UR21, UR6, 0x10000, URZ, 0xfc, !UPT ;  /* 0x0001000006157892 */ /* 0x000fc4000f8efcff */
[----:B------:R-:W-:Y:S02]  /*44f0*/  USEL UR29, UR28, 0x1, !UP0 ;  /* 0x000000011c1d7887 */ /* 0x000fe4000c000000 */
[----:B------:R-:W-:Y:S02]  /*4500*/  ULOP3.LUT UR4, UR4, 0x10000, URZ, 0xfc, !UPT ;  /* 0x0001000004047892 */ /* 0x000fe4000f8efcff */
[----:B------:R-:W-:Y:S02]  /*4510*/  UIADD3 UR29, UPT, UPT, -UR29, URZ, URZ ;  /* 0x000000ff1d1d7290 */ /* 0x000fe4000fffe1ff */
[----:B-1----:R-:W-:Y:S01]  /*4520*/  UISETP.GE.AND UP4, UPT, UR8, 0x1, UPT ;  /* 0x000000010800788c */ /* 0x002fe2000bf86270 */
[----:B------:R-:W-:Y:S01]  /*4530*/  UMOV UR24, 0x0 ;  /* 0x0000000000187882 */ /* 0x000fe20000000000 */
[----:B------:R-:W-:Y:S01]  /*4540*/  UMOV UR25, 0x40c0010 ;  /* 0x040c001000197882 */ /* 0x000fe20000000000 */
[----:B--2---:R-:W-:-:S15]  /*4550*/  R2UR UR30, R0 ;  /* 0x00000000001e72ca */ /* 0x004fde00000e0000 */
.L_x_94:
[----:B------:R-:W-:Y:S02]  /*4560*/  LEA R0, R10, UR18, 0x3 ;  /* 0x000000120a007c11 */ /* 0x000fe4000f8e18ff */
[----:B------:R-:W-:Y:S02]  /*4570*/  SHF.L.U32 R2, R9, 0x1f, RZ ;  /* 0x0000001f09027819 */ /* 0x000fe400000006ff */
[----:B------:R-:W-:Y:S01]  /*4580*/  PLOP3.LUT P0, PT, PT, PT, UP4, 0x80, 0x8 ;  /* 0x000000000008781c */ /* 0x000fe20003f0f048 */
[----:B------:R-:W-:Y:S01]  /*4590*/  VIADD R3, R0, 0x220 ;  /* 0x0000022000037836 */ /* 0x000fe20000000000 */
[----:B-1----:R-:W1:Y:S02]  /*45a0*/  SYNCS.PHASECHK.TRANS64.TRYWAIT P1, [R0+URZ+0x210], R2 ;  /* 0x00021002000075a7 */ /* 0x002e6400080211ff */
[----:B-1-3--:R-:W-:Y:S09]  /*45b0*/  @!P1 BRA `(.L_x_88) ;  /* 0x0000004000a09947 */ /* 0x00aff20003800000 */
.L_x_196:
[----:B------:R-:W-:Y:S01]  /*45c0*/  LEA R4, R10, UR18, 0x4 ;  /* 0x000000120a047c11 */ /* 0x000fe2000f8e20ff */
[----:B------:R-:W-:Y:S01]  /*45d0*/  @UP4 ULEA UR5, UR14, UR18, 0x3 ;  /* 0x000000120e054291 */ /* 0x000fe2000f8e18ff */
[----:B------:R-:W-:Y:S01]  /*45e0*/  PLOP3.LUT P2, PT, PT, PT, PT, 0x80, 0x8 ;  /* 0x000000000008781c */ /* 0x000fe20003f4f070 */
[----:B------:R-:W-:Y:S01]  /*45f0*/  ULEA UR23, UR22, UR18, 0x3 ;  /* 0x0000001216177291 */ /* 0x000fe2000f8e18ff */
[----:B------:R-:W-:Y:S02]  /*4600*/  PRMT R3, RZ, 0x654, R3 ;  /* 0x00000654ff037816 */ /* 0x000fe40000000003 */
[----:B------:R-:W2:Y:S01]  /*4610*/  LDS.128 R4, [R4+0x2a0] ;  /* 0x0002a00004047984 */ /* 0x000ea20000000c00 */
[----:B-1----:R-:W-:Y:S02]  /*4620*/  @P0 SHF.L.U32 R2, R8, 0x1f, RZ ;  /* 0x0000001f08020819 */ /* 0x002fe400000006ff */
[----:B------:R-:W-:Y:S01]  /*4630*/  SHF.L.U32 R0, R11, 0x1f, RZ ;  /* 0x0000001f0b007819 */ /* 0x000fe200000006ff */
[----:B------:R-:W-:Y:S01]  /*4640*/  @!PT LDS RZ, [RZ] ;  /* 0x00000000fffff984 */ /* 0x000fe20000000800 */
[----:B------:R-:W-:Y:S01]  /*4650*/  @!PT LDS RZ, [RZ] ;  /* 0x00000000fffff984 */ /* 0x000fe20000000800 */
[----:B------:R-:W-:Y:S01]  /*4660*/  @!PT LDS RZ, [RZ] ;  /* 0x00000000fffff984 */ /* 0x000fe20000000800 */
[----:B------:R-:W-:Y:S01]  /*4670*/  @!PT LDS RZ, [RZ] ;  /* 0x00000000fffff984 */ /* 0x000fe20000000800 */
[----:B------:R1:W-:Y:S06]  /*4680*/  MEMBAR.ALL.CTA ;  /* 0x0000000000007992 */ /* 0x0003ec0000008000 */
[----:B-1----:R-:W1:Y:S02]  /*4690*/  FENCE.VIEW.ASYNC.S ;  /* 0x00000000000073c6 */ /* 0x002e640000000000 */
[----:B-1----:R1:W-:Y:S01]  /*46a0*/  SYNCS.ARRIVE.TRANS64.RED.A1T0 RZ, [R3+URZ], RZ ;  /* 0x000000ff03ff79a7 */ /* 0x0023e200081004ff */
[----:B------:R1:W3:Y:S01]  /*46b0*/  @P0 SYNCS.PHASECHK.TRANS64.TRYWAIT P2, [UR5], R2 ;  /* 0x00000002ff0005a7 */ /* 0x0002e20008041105 */
[----:B------:R-:W-:Y:S01]  /*46c0*/  ULEA.HI UR5, UR22, UR22, URZ, 0x1 ;  /* 0x0000001616057291 */ /* 0x000fe2000f8f08ff */
[----:B--2---:R-:W-:-:S03]  /*46d0*/  LOP3.LUT P1, RZ, R6, 0x1, RZ, 0xc0, !PT ;  /* 0x0000000106ff7812 */ /* 0x004fc6000782c0ff */
[----:B------:R-:W-:Y:S02]  /*46e0*/  ULOP3.LUT UR6, UR5, 0xffe, URZ, 0xc0, !UPT ;  /* 0x00000ffe05067892 */ /* 0x000fe4000f8ec0ff */
[----:B------:R-:W-:Y:S02]  /*46f0*/  USHF.R.U32.HI UR19, URZ, 0x1, UR5 ;  /* 0x00000001ff137899 */ /* 0x000fe40008011605 */
[----:B------:R-:W-:Y:S02]  /*4700*/  UIADD3 UR5, UPT, UPT, -UR6, UR22, URZ ;  /* 0x0000001606057290 */ /* 0x000fe4000fffe1ff */
[----:B------:R-:W-:-:S04]  /*4710*/  UIMAD UR19, UR19, 0x30, UR30 ;  /* 0x00000030131378a4 */ /* 0x000fc8000f8e021e */
[----:B------:R-:W-:Y:S01]  /*4720*/  ULEA UR19, UR5, UR19, 0x14 ;  /* 0x0000001305137291 */ /* 0x000fe2000f8ea0ff */
[----:B------:R-:W2:Y:S02]  /*4730*/  SYNCS.PHASECHK.TRANS64.TRYWAIT P0, [UR23+0x250], R0 ;  /* 0x00025000ff0075a7 */ /* 0x000ea40008001117 */
[----:B-123--:R-:W-:Y:S09]  /*4740*/  @!P0 BRA `(.L_x_89) ;  /* 0x0000004000508947 */ /* 0x00eff20003800000 */
.L_x_198:
[----:B------:R-:W-:Y:S01]  /*4750*/  IADD3 R10, PT, PT, R10, 0x1, RZ ;  /* 0x000000010a0a7810 */ /* 0x000fe20007ffe0ff */
[----:B------:R-:W-:Y:S06]  /*4760*/  BRA.U !UP4, `(.L_x_90) ;  /* 0x000000010c987547 */ /* 0x000fec000b800000 */
[----:B------:R-:W-:Y:S01]  /*4770*/  UPLOP3.LUT UP2, UPT, UPT, UPT, UPT, 0x40, 0x4 ;  /* 0x000000000004789c */ /* 0x000fe20003f4e870 */
[----:B------:R-:W-:Y:S01]  /*4780*/  UMOV UR16, UR29 ;  /* 0x0000001d00107c82 */ /* 0x000fe20008000000 */
[----:B------:R-:W-:Y:S01]  /*4790*/  UMOV UR15, UR28 ;  /* 0x0000001c000f7c82 */ /* 0x000fe20008000000 */
[----:B------:R-:W-:-:S08]  /*47a0*/  UMOV UR5, UR14 ;  /* 0x0000000e00057c82 */ /* 0x000fd00008000000 */
.L_x_93:
[----:B------:R-:W-:Y:S02]  /*47b0*/  UIADD3 UR16, UPT, UPT, UR16, 0x1, URZ ;  /* 0x0000000110107890 */ /* 0x000fe4000fffe0ff */
[----:B--2---:R-:W-:Y:S02]  /*47c0*/  ULEA UR7, UR5, UR18, 0x3 ;  /* 0x0000001205077291 */ /* 0x004fe4000f8e18ff */
[----:B------:R-:W-:Y:S01]  /*47d0*/  UISETP.NE.AND UP3, UPT, UR16, URZ, UPT ;  /* 0x000000ff1000728c */ /* 0x000fe2000bf65270 */
[----:B---3--:R-:W-:Y:S10]  /*47e0*/  @P2 BRA `(.L_x_91) ;  /* 0x00000000000c2947 */ /* 0x008ff40003800000 */
[----:B-1----:R-:W-:Y:S04]  /*47f0*/  SHF.L.U32 R2, R8, 0x1f, RZ ;  /* 0x0000001f08027819 */ /* 0x002fe800000006ff */
[----:B------:R-:W1:Y:S02]  /*4800*/  SYNCS.PHASECHK.TRANS64.TRYWAIT P0, [UR7], R2 ;  /* 0x00000002ff0075a7 */ /* 0x000e640008001107 */
[----:B-1----:R-:W-:Y:S05]  /*4810*/  @!P0 BRA `(.L_x_92) ;  /* 0x0000004000348947 */ /* 0x002fea0003800000 */
.L_x_91:
[----:B------:R-:W-:Y:S01]  /*4820*/  UISETP.NE.AND UP0, UPT, UR15, 0x1, UPT ;  /* 0x000000010f00788c */ /* 0x000fe2000bf05270 */
[----:B------:R-:W-:Y:S01]  /*4830*/  PLOP3.LUT P2, PT, PT, PT, PT, 0x80, 0x8 ;  /* 0x000000000008781c */ /* 0x000fe20003f4f070 */
[----:B------:R-:W-:Y:S02]  /*4840*/  UIADD3 UR6, UPT, UPT, UR5, 0x1, URZ ;  /* 0x0000000105067890 */ /* 0x000fe4000fffe0ff */
[----:B------:R-:W-:Y:S02]  /*4850*/  UIADD3 UR17, UPT, UPT, UR7, 0xf8, URZ ;  /* 0x000000f807117890 */ /* 0x000fe4000fffe0ff */
[----:B------:R-:W-:Y:S01]  /*4860*/  UISETP.NE.AND UP1, UPT, UR6, 0x1f, UPT ;  /* 0x0000001f0600788c */ /* 0x000fe2000bf25270 */
[----:B------:R-:W-:Y:S01]  /*4870*/  PLOP3.LUT P0, PT, PT, PT, UP0, 0x80, 0x8 ;  /* 0x000000000008781c */ /* 0x000fe20003f0f008 */
[----:B------:R-:W-:Y:S02]  /*4880*/  UIADD3 UR15, UPT, UPT, UR15, -0x1, URZ ;  /* 0xffffffff0f0f7890 */ /* 0x000fe4000fffe0ff */
[----:B------:R-:W-:Y:S02]  /*4890*/  USEL UR8, URZ, 0x1, UP1 ;  /* 0x00000001ff087887 */ /* 0x000fe40008800000 */
[----:B------:R-:W-:Y:S01]  /*48a0*/  USEL UR14, UR6, URZ, UP1 ;  /* 0x000000ff060e7287 */ /* 0x000fe20008800000 */
[----:B------:R-:W-:Y:S01]  /*48b0*/  UMOV UR7, 0x80004020 ;  /* 0x8000402000077882 */ /* 0x000fe20000000000 */
[----:B------:R-:W-:Y:S02]  /*48c0*/  UMOV UR9, 0x80004020 ;  /* 0x8000402000097882 */ /* 0x000fe40000000000 */
[----:B------:R-:W-:Y:S01]  /*48d0*/  @UP0 ULEA UR6, UR14, UR18, 0x3 ;  /* 0x000000120e060291 */ /* 0x000fe2000f8e18ff */
[----:B------:R-:W-:Y:S01]  /*48e0*/  LOP3.LUT R8, R8, UR8, RZ, 0x3c, !PT ;  /* 0x0000000808087c12 */ /* 0x000fe2000f8e3cff */
[----:B------:R-:W-:Y:S01]  /*48f0*/  ULEA UR8, UR5, UR21, 0x8 ;  /* 0x0000001505087291 */ /* 0x000fe2000f8e40ff */
[----:B------:R-:W-:Y:S02]  /*4900*/  UMOV UR13, 0x80004020 ;  /* 0x80004020000d7882 */ /* 0x000fe40000000000 */
[----:B-1----:R-:W-:Y:S01]  /*4910*/  @P0 SHF.L.U32 R0, R8, 0x1f, RZ ;  /* 0x0000001f08000819 */ /* 0x002fe200000006ff */
[----:B------:R-:W-:Y:S01]  /*4920*/  UIADD3 UR10, UPT, UPT, UR8, 0x2, URZ ;  /* 0x00000002080a7890 */ /* 0x000fe2000fffe0ff */
[----:B------:R-:W-:Y:S02]  /*4930*/  UMOV UR11, 0x80004020 ;  /* 0x80004020000b7882 */ /* 0x000fe40000000000 */
[----:B------:R2:W3:Y:S01]  /*4940*/  @P0 SYNCS.PHASECHK.TRANS64.TRYWAIT P2, [UR6], R0 ;  /* 0x00000000ff0005a7 */ /* 0x0004e20008041106 */
[----:B------:R-:W-:Y:S03]  /*4950*/  UIMAD UR6, UR5, 0xc0, UR4 ;  /* 0x000000c0050678a4 */ /* 0x000fe6000f8e0204 */
[----:B------:R-:W-:Y:S01]  /*4960*/  UMOV UR5, UR14 ;  /* 0x0000000e00057c82 */ /* 0x000fe20008000000 */
[----:B------:R-:W-:Y:S05]  /*4970*/  UIADD3 UR12, UPT, UPT, UR6, 0x2, URZ ;  /* 0x00000002060c7890 */ /* 0x000fea000fffe0ff */
[----:B------:R2:W-:Y:S01]  /*4980*/  UTCQMMA gdesc[UR8], gdesc[UR6], tmem[UR19], tmem[UR26], idesc[UR27], UP2 ;  /* 0x00ff1a06080075ea */ /* 0x0005e20009000313 */
[----:B------:R-:W-:Y:S03]  /*4990*/  UPLOP3.LUT UP2, UPT, UPT, UPT, UPT, 0x80, 0x8 ;  /* 0x000000000008789c */ /* 0x000fe60003f4f070 */
[----:B------:R2:W-:Y:S01]  /*49a0*/  UTCQMMA gdesc[UR10], gdesc[UR12], tmem[UR19], tmem[UR24], idesc[UR25], UPT ;  /* 0x00ff180c0a0075ea */ /* 0x0005e2000b800313 */
[----:B------:R2:W-:Y:S01]  /*49b0*/  UTCBAR.MULTICAST [UR17], URZ, UR20 ;  /* 0x000000ff110073e9 */ /* 0x0005e20008000814 */
[----:B------:R-:W-:Y:S06]  /*49c0*/  BRA.U UP3, `(.L_x_93) ;  /* 0xfffffffd03787547 */ /* 0x000fec000b83ffff */
.L_x_90:
[----:B------:R-:W-:Y:S01]  /*49d0*/  UIADD3 UR5, UPT, UPT, UR22, 0x1, URZ ;  /* 0x0000000116057890 */ /* 0x000fe2000fffe0ff */
[C---:B------:R-:W-:Y:S01]  /*49e0*/  ISETP.NE.AND P0, PT, R10.reuse, 0x2, PT ;  /* 0x000000020a00780c */ /* 0x040fe20003f05270 */
[----:B--2---:R-:W-:Y:S02]  /*49f0*/  UIADD3 UR6, UPT, UPT, UR23, 0x230, URZ ;  /* 0x0000023017067890 */ /* 0x004fe4000fffe0ff */
[----:B------:R-:W-:Y:S01]  /*4a00*/  UISETP.NE.AND UP0, UPT, UR5, 0x4, UPT ;  /* 0x000000040500788c */ /* 0x000fe2000bf05270 */
[----:B-1----:R-:W-:Y:S02]  /*4a10*/  SEL R0, RZ, 0x1, P0 ;  /* 0x00000001ff007807 */ /* 0x002fe40000000000 */
[----:B------:R-:W-:Y:S01]  /*4a20*/  SEL R10, R10, RZ, P0 ;  /* 0x000000ff0a0a7207 */ /* 0x000fe20000000000 */
[----:B------:R-:W-:Y:S01]  /*4a30*/  USEL UR7, URZ, 0x1, UP0 ;  /* 0x00000001ff077887 */ /* 0x000fe20008000000 */
[----:B------:R-:W-:Y:S01]  /*4a40*/  LOP3.LUT R9, R9, R0, RZ, 0x3c, !PT ;  /* 0x0000000009097212 */ /* 0x000fe200078e3cff */
[----:B------:R-:W-:Y:S01]  /*4a50*/  USEL UR22, UR5, URZ, UP0 ;  /* 0x000000ff05167287 */ /* 0x000fe20008000000 */
[----:B------:R1:W-:Y:S03]  /*4a60*/  UTCBAR [UR6], URZ ;  /* 0x000000ff060073e9 */ /* 0x0003e600080000ff */
[----:B------:R-:W-:Y:S01]  /*4a70*/  LOP3.LUT R11, R11, UR7, RZ, 0x3c, !PT ;  /* 0x000000070b0b7c12 */ /* 0x000fe2000f8e3cff */
[----:B------:R-:W-:Y:S07]  /*4a80*/  @P1 BRA `(.L_x_94) ;  /* 0xfffffff800b41947 */ /* 0x000fee000383ffff */
[----:B------:R-:W2:Y:S01]  /*4a90*/  S2UR UR8, SR_CgaCtaId ;  /* 0x00000000000879c3 */ /* 0x000ea20000008800 */
[----:B------:R-:W-:Y:S01]  /*4aa0*/  ELECT P0, URZ, PT ;  /* 0x0000000000ff782f */ /* 0x000fe20003800000 */
[----:B------:R-:W-:Y:S01]  /*4ab0*/  IMAD.MOV.U32 R0, RZ, RZ, 0x1 ;  /* 0x00000001ff007424 */ /* 0x000fe200078e00ff */
[----:B------:R-:W-:Y:S01]  /*4ac0*/  UIADD3 UR18, UPT, UPT, UR18, 0x250, URZ ;  /* 0x0000025012127890 */ /* 0x000fe2000fffe0ff */
[----:B------:R-:W-:Y:S01]  /*4ad0*/  SHF.L.U32 R2, R11, 0x1f, RZ ;  /* 0x0000001f0b027819 */ /* 0x000fe200000006ff */
[----:B------:R-:W-:-:S03]  /*4ae0*/  UMOV UR4, 0x40 ;  /* 0x0000004000047882 */ /* 0x000fc60000000000 */
[----:B------:R-:W-:Y:S01]  /*4af0*/  UVIRTCOUNT.DEALLOC.SMPOOL 0x80 ;  /* 0x000000800000784c */ /* 0x000fe20000000000 */
[----:B--2---:R-:W-:Y:S02]  /*4b00*/  ULEA UR8, UR8, UR4, 0x18 ;  /* 0x0000000408087291 */ /* 0x004fe4000f8ec0ff */
[----:B------:R-:W-:-:S07]  /*4b10*/  ULEA UR4, UR22, UR18, 0x3 ;  /* 0x0000001216047291 */ /* 0x000fce000f8e18ff */
[----:B------:R2:W-:Y:S02]  /*4b20*/  @P0 STS.U8 [UR8+0x1c], R0 ;  /* 0x00001c00ff000988 */ /* 0x0005e40008000008 */
[----:B------:R-:W4:Y:S02]  /*4b30*/  SYNCS.PHASECHK.TRANS64.TRYWAIT P0, [UR4], R2 ;  /* 0x00000002ff0075a7 */ /* 0x000f240008001104 */
[----:B--2-4-:R-:W-:Y:S05]  /*4b40*/  @!P0 BRA `(.L_x_95) ;  /* 0x0000003c00808947 */ /* 0x014fea0003800000 */
.L_x_201:
[----:B------:R-:W-:-:S04]  /*4b50*/  UIADD3 UR4, UPT, UPT, UR22, 0x1, URZ ;  /* 0x0000000116047890 */ /* 0x000fc8000fffe0ff */
[----:B------:R-:W-:-:S04]  /*4b60*/  UISETP.NE.AND UP0, UPT, UR4, 0x4, UPT ;  /* 0x000000040400788c */ /* 0x000fc8000bf05270 */
[----:B-1----:R-:W-:Y:S02]  /*4b70*/  USEL UR6, URZ, 0x1, UP0 ;  /* 0x00000001ff067887 */ /* 0x002fe40008000000 */
[----:B------:R-:W-:-:S04]  /*4b80*/  USEL UR4, UR4, URZ, UP0 ;  /* 0x000000ff04047287 */ /* 0x000fc80008000000 */
[----:B------:R-:W-:Y:S01]  /*4b90*/  ULEA UR5, UR4, UR18, 0x3 ;  /* 0x0000001204057291 */ /* 0x000fe2000f8e18ff */
[----:B--2---:R-:W-:-:S04]  /*4ba0*/  LOP3.LUT R2, R11, UR6, RZ, 0x3c, !PT ;  /* 0x000000060b027c12 */ /* 0x004fc8000f8e3cff */
[----:B------:R-:W-:-:S04]  /*4bb0*/  SHF.L.U32 R3, R2, 0x1f, RZ ;  /* 0x0000001f02037819 */ /* 0x000fc800000006ff */
[----:B------:R-:W1:Y:S02]  /*4bc0*/  SYNCS.PHASECHK.TRANS64.TRYWAIT P0, [UR5], R3 ;  /* 0x00000003ff0075a7 */ /* 0x000e640008001105 */
[----:B-1----:R-:W-:Y:S05]  /*4bd0*/  @!P0 BRA `(.L_x_96) ;  /* 0x0000003c00748947 */ /* 0x002fea0003800000 */
.L_x_203:
        /* <DEDUP_REMOVED lines=9> */
.L_x_205:
[----:B------:R-:W-:-:S04]  /*4c70*/  UIADD3 UR4, UPT, UPT, UR4, 0x1, URZ ;  /* 0x0000000104047890 */ /* 0x000fc8000fffe0ff */
[----:B------:R-:W-:-:S04]  /*4c80*/  UISETP.NE.AND UP0, UPT, UR4, 0x4, UPT ;  /* 0x000000040400788c */ /* 0x000fc8000bf05270 */
[----:B------:R-:W-:Y:S02]  /*4c90*/  USEL UR5, URZ, 0x1, UP0 ;  /* 0x00000001ff057887 */ /* 0x000fe40008000000 */
[----:B------:R-:W-:-:S04]  /*4ca0*/  USEL UR4, UR4, URZ, UP0 ;  /* 0x000000ff04047287 */ /* 0x000fc80008000000 */
[----:B------:R-:W-:Y:S01]  /*4cb0*/  ULEA UR4, UR4, UR18, 0x3 ;  /* 0x0000001204047291 */ /* 0x000fe2000f8e18ff */
[----:B------:R-:W-:-:S04]  /*4cc0*/  LOP3.LUT R2, R2, UR5, RZ, 0x3c, !PT ;  /* 0x0000000502027c12 */ /* 0x000fc8000f8e3cff */
[----:B------:R-:W-:-:S04]  /*4cd0*/  SHF.L.U32 R2, R2, 0x1f, RZ ;  /* 0x0000001f02027819 */ /* 0x000fc800000006ff */
[----:B------:R-:W2:Y:S02]  /*4ce0*/  SYNCS.PHASECHK.TRANS64.TRYWAIT P0, [UR4], R2 ;  /* 0x00000002ff0075a7 */ /* 0x000ea40008001104 */
[----:B--2---:R-:W-:Y:S05]  /*4cf0*/  @!P0 BRA `(.L_x_98) ;  /* 0x0000003c005c8947 */ /* 0x004fea0003800000 */
.L_x_207:
[----:B------:R-:W-:Y:S01]  /*4d00*/  NOP ;  /* 0x0000000000007918 */ /* 0x000fe20000000000 */
[----:B-1----:R-:W1:Y:S01]  /*4d10*/  LDS R0, [UR8+0x14] ;  /* 0x00001408ff007984 */ /* 0x002e620008000800 */
[----:B------:R-:W-:Y:S01]  /*4d20*/  ULOP3.LUT UR4, UR30, 0xffff, URZ, 0xc0, !UPT ;  /* 0x0000ffff1e047892 */ /* 0x000fe2000f8ec0ff */
[----:B------:R-:W-:Y:S01]  /*4d30*/  UMOV UR5, 0xffff ;  /* 0x0000ffff00057882 */ /* 0x000fe20000000000 */
[----:B------:R-:W-:Y:S02]  /*4d40*/  UMOV UR6, 0x1 ;  /* 0x0000000100067882 */ /* 0x000fe40000000000 */
[----:B------:R-:W-:-:S04]  /*4d50*/  USHF.R.U32.HI UR4, URZ, 0x5, UR4 ;  /* 0x00000005ff047899 */ /* 0x000fc80008011604 */
[----:B------:R-:W-:Y:S02]  /*4d60*/  USHF.L.U32 UR5, UR5, UR4, URZ ;  /* 0x0000000405057299 */ /* 0x000fe400080006ff */
[----:B------:R-:W-:-:S04]  /*4d70*/  USHF.L.U32 UR4, UR6, UR4, URZ ;  /* 0x0000000406047299 */ /* 0x000fc800080006ff */
[----:B-1----:R-:W-:-:S04]  /*4d80*/  LOP3.LUT R0, R0, UR5, RZ, 0xc0, !PT ;  /* 0x0000000500007c12 */ /* 0x002fc8000f8ec0ff */
[----:B------:R-:W-:-:S13]  /*4d90*/  ISETP.NE.AND P0, PT, R0, UR5, PT ;  /* 0x0000000500007c0c */ /* 0x000fda000bf05270 */
[----:B------:R-:W-:Y:S05]  /*4da0*/  @P0 BRA `(.L_x_99) ;  /* 0x0000000000580947 */ /* 0x000fea0003800000 */
[----:B------:R-:W1:Y:S02]  /*4db0*/  LDS R0, [UR8+0x18] ;  /* 0x00001808ff007984 */ /* 0x000e640008000800 */
[----:B-1----:R-:W-:-:S04]  /*4dc0*/  LOP3.LUT R0, R0, UR4, RZ, 0xc0, !PT ;  /* 0x0000000400007c12 */ /* 0x002fc8000f8ec0ff */
[----:B------:R-:W-:-:S13]  /*4dd0*/  ISETP.NE.AND P0, PT, R0, UR4, PT ;  /* 0x0000000400007c0c */ /* 0x000fda000bf05270 */
[----:B------:R-:W-:Y:S05]  /*4de0*/  @P0 BRA `(.L_x_100) ;  /* 0x00000000003c0947 */ /* 0x000fea0003800000 */
[----:B------:R-:W1:Y:S01]  /*4df0*/  S2R R2, SR_LANEID ;  /* 0x0000000000027919 */ /* 0x000e620000000000 */
[----:B------:R-:W-:-:S06]  /*4e00*/  ULOP3.LUT UR5, URZ, UR5, URZ, 0x33, !UPT ;  /* 0x00000005ff057292 */ /* 0x000fcc000f8e33ff */
[----:B------:R-:W-:-:S04]  /*4e10*/  IMAD.U32 R0, RZ, RZ, UR5 ;  /* 0x00000005ff007e24 */ /* 0x000fc8000f8e00ff */
[----:B------:R2:W4:Y:S02]  /*4e20*/  REDUX UR7, R0 ;  /* 0x00000000000773c4 */ /* 0x0005240000000000 */
[----:B------:R1:W-:Y:S01]  /*4e30*/  UTCATOMSWS.AND URZ, UR5 ;  /* 0x0000000500ff79e3 */ /* 0x0003e20008000000 */
[----:B--2---:R-:W-:Y:S01]  /*4e40*/  LOP3.LUT R0, RZ, UR4, RZ, 0x33, !PT ;  /* 0x00000004ff007c12 */ /* 0x004fe2000f8e33ff */
[----:B------:R-:W-:Y:S02]  /*4e50*/  VOTEU.ANY UR4, UPT, PT ;  /* 0x0000000000047886 */ /* 0x000fe400038e0100 */
[----:B------:R-:W-:Y:S02]  /*4e60*/  UFLO.U32 UR4, UR4 ;  /* 0x00000004000472bd */ /* 0x000fe400080e0000 */
[----:B------:R-:W2:Y:S04]  /*4e70*/  REDUX UR6, R0 ;  /* 0x00000000000673c4 */ /* 0x000ea80000000000 */
[----:B-1----:R-:W-:-:S02]  /*4e80*/  ISETP.EQ.U32.AND P0, PT, R2, UR4, PT ;  /* 0x0000000402007c0c */ /* 0x002fc4000bf02070 */
[----:B----4-:R-:W-:-:S11]  /*4e90*/  MOV R2, UR7 ;  /* 0x0000000700027c02 */ /* 0x010fd60008000f00 */
[----:B------:R1:W-:Y:S01]  /*4ea0*/  @P0 ATOMS.AND RZ, [UR8+0x14], R2 ;  /* 0x00001402ffff098c */ /* 0x0003e2000a800008 */
[----:B--2---:R-:W-:-:S05]  /*4eb0*/  IMAD.U32 R0, RZ, RZ, UR6 ;  /* 0x00000006ff007e24 */ /* 0x004fca000f8e00ff */
[----:B------:R1:W-:Y:S01]  /*4ec0*/  @P0 ATOMS.AND RZ, [UR8+0x18], R0 ;  /* 0x00001800ffff098c */ /* 0x0003e2000a800008 */
[----:B------:R-:W-:Y:S05]  /*4ed0*/  BRA `(.L_x_101) ;  /* 0x0000000000147947 */ /* 0x000fea0003800000 */
.L_x_100:
[----:B------:R-:W-:Y:S02]  /*4ee0*/  MOV R2, 0x4f00 ;  /* 0x00004f0000027802 */ /* 0x000fe40000000f00 */
[----:B---3-5:R-:W-:Y:S05]  /*4ef0*/  CALL.REL.NOINC `($__internal_0_$__cuda_sm10x_tcgen05_guardrail_trap_col_being_dealloced_not_returned_by_alloc) ;  /* 0x0000003c007c7944 */ /* 0x028fea0003c00000 */
[----:B------:R-:W-:Y:S05]  /*4f00*/  BRA `(.L_x_101) ;  /* 0x0000000000087947 */ /* 0x000fea0003800000 */
.L_x_99:
[----:B------:R-:W-:Y:S02]  /*4f10*/  MOV R2, 0x4f30 ;  /* 0x00004f3000027802 */ /* 0x000fe40000000f00 */
[----:B---3-5:R-:W-:Y:S05]  /*4f20*/  CALL.REL.NOINC `($__internal_2_$__cuda_sm10x_tcgen05_guardrail_trap_unallocated_columns_being_dealloced) ;  /* 0x0000003c00887944 */ /* 0x028fea0003c00000 */
.L_x_101:
[----:B------:R-:W-:Y:S01]  /*4f30*/  NOP ;  /* 0x0000000000007918 */ /* 0x000fe20000000000 */
[----:B------:R-:W-:Y:S05]  /*4f40*/  EXIT ;  /* 0x000000000000794d */ /* 0x000fea0003800000 */
.L_x_83:
[----:B------:R-:W-:-:S09]  /*4f50*/  UISETP.NE.OR UP0, UPT, UR20, 0x3, !UP3 ;  /* 0x000000031400788c */ /* 0x000fd2000df05670 */
[----:B------:R-:W-:Y:S05]  /*4f60*/  BRA.U UP0, `(.L_x_102) ;  /* 0x0000000d00707547 */ /* 0x000fea000b800000 */
[----:B------:R-:W2:Y:S01]  /*4f70*/  LDCU.64 UR4, c[0x0][0x888] ;  /* 0x00011100ff0477ac */ /* 0x000ea20008000a00 */
[----:B------:R-:W3:Y:S01]  /*4f80*/  S2UR UR10, SR_CgaCtaId ;  /* 0x00000000000a79c3 */ /* 0x000ee20000008800 */
[----:B------:R-:W-:Y:S02]  /*4f90*/  HFMA2 R9, -RZ, RZ, 0, 0 ;  /* 0x00000000ff097431 */ /* 0x000fe400000001ff */
[----:B------:R-:W-:Y:S01]  /*4fa0*/  IMAD.MOV.U32 R11, RZ, RZ, 0x1 ;  /* 0x00000001ff0b7424 */ /* 0x000fe200078e00ff */
[----:B------:R-:W4:Y:S01]  /*4fb0*/  LDCU UR38, c[0x0][0x370] ;  /* 0x00006e00ff2677ac */ /* 0x000f220008000800 */
[----:B------:R-:W-:Y:S01]  /*4fc0*/  IMAD.MOV.U32 R10, RZ, RZ, RZ ;  /* 0x000000ffff0a7224 */ /* 0x000fe200078e00ff */
[----:B------:R-:W-:Y:S01]  /*4fd0*/  MOV R8, 0xc00 ;  /* 0x00000c0000087802 */ /* 0x000fe20000000f00 */
[----:B------:R-:W4:Y:S01]  /*4fe0*/  LDCU.128 UR32, c[0x0][0xb10] ;  /* 0x00016200ff2077ac */ /* 0x000f220008000c00 */
[----:B------:R-:W1:Y:S01]  /*4ff0*/  LDC.64 R12, c[0x0][0x348] ;  /* 0x0000d200ff0c7b82 */ /* 0x000e620000000a00 */
[----:B------:R-:W3:Y:S01]  /*5000*/  LDCU UR37, c[0x0][0x374] ;  /* 0x00006e80ff2577ac */ /* 0x000ee20008000800 */
[----:B------:R-:W3:Y:S01]  /*5010*/  LDCU.64 UR30, c[0x0][0x890] ;  /* 0x00011200ff1e77ac */ /* 0x000ee20008000a00 */
[----:B--2---:R-:W-:Y:S01]  /*5020*/  UISETP.NE.U32.AND UP0, UPT, UR4, URZ, UPT ;  /* 0x000000ff0400728c */ /* 0x004fe2000bf05070 */
[----:B------:R-:W2:Y:S01]  /*5030*/  LDCU UR15, c[0x0][0xb0c] ;  /* 0x00016180ff0f77ac */ /* 0x000ea20008000800 */
[----:B------:R-:W2:Y:S01]  /*5040*/  LDCU UR44, c[0x0][0xb20] ;  /* 0x00016400ff2c77ac */ /* 0x000ea20008000800 */
[----:B------:R-:W2:Y:S01]  /*5050*/  LDCU UR4, c[0x0][0xb30] ;  /* 0x00016600ff0477ac */ /* 0x000ea20008000800 */
[----:B------:R-:W-:Y:S01]  /*5060*/  UMOV UR21, 0x400 ;  /* 0x0000040000157882 */ /* 0x000fe20000000000 */
[----:B----4-:R-:W-:-:S02]  /*5070*/  UIMAD.WIDE.U32 UR6, UR38, UR32, URZ ;  /* 0x00000020260672a5 */ /* 0x010fc4000f8e00ff */
[----:B---3--:R-:W-:Y:S02]  /*5080*/  UIMAD.WIDE.U32 UR8, UR37, UR35, URZ ;  /* 0x00000023250872a5 */ /* 0x008fe4000f8e00ff */
[----:B------:R-:W-:Y:S02]  /*5090*/  ULEA UR21, UR10, UR21, 0x18 ;  /* 0x000000150a157291 */ /* 0x000fe4000f8ec0ff */
[----:B------:R-:W-:Y:S02]  /*50a0*/  UISETP.NE.U32.AND UP6, UPT, UR30, URZ, UPT ;  /* 0x000000ff1e00728c */ /* 0x000fe4000bfc5070 */
[----:B------:R-:W-:Y:S02]  /*50b0*/  UIADD3 UR39, UPT, UPT, UR21, 0x1f0, URZ ;  /* 0x000001f015277890 */ /* 0x000fe4000fffe0ff */
[----:B------:R-:W-:Y:S02]  /*50c0*/  UISETP.NE.AND.EX UP5, UPT, UR5, URZ, UPT, UP0 ;  /* 0x000000ff0500728c */ /* 0x000fe4000bfa5300 */
[----:B------:R-:W-:Y:S01]  /*50d0*/  UISETP.NE.AND UP0, UPT, UR41, 0x1, UPT ;  /* 0x000000012900788c */ /* 0x000fe2000bf05270 */
[----:B------:R-:W-:Y:S01]  /*50e0*/  UMOV UR6, UR7 ;  /* 0x0000000700067c82 */ /* 0x000fe20008000000 */
[----:B------:R-:W-:Y:S01]  /*50f0*/  UMOV UR40, UR9 ;  /* 0x0000000900287c82 */ /* 0x000fe20008000000 */
[----:B------:R-:W-:-:S02]  /*5100*/  USEL UR43, URZ, 0x1, UP4 ;  /* 0x00000001ff2b7887 */ /* 0x000fc4000a000000 */
[----:B--2---:R-:W-:Y:S02]  /*5110*/  UISETP.NE.AND UP0, UPT, UR15, 0x1, UPT ;  /* 0x000000010f00788c */ /* 0x004fe4000bf05270 */
[----:B------:R-:W-:Y:S02]  /*5120*/  UPLOP3.LUT UP4, UPT, UPT, UPT, UPT, 0x40, 0x4 ;  /* 0x000000000004789c */ /* 0x000fe40003f8e870 */
[----:B------:R-:W-:Y:S01]  /*5130*/  UISETP.GE.AND UP2, UPT, UR41, 0x1, UPT ;  /* 0x000000012900788c */ /* 0x000fe2000bf46270 */
[----:B------:R-:W2:Y:S01]  /*5140*/  LDCU.64 UR22, c[0x0][0xb28] ;  /* 0x00016500ff1677ac */ /* 0x000ea20008000a00 */
[----:B------:R-:W-:Y:S02]  /*5150*/  UISETP.NE.AND.EX UP6, UPT, UR31, URZ, UPT, UP6 ;  /* 0x000000ff1f00728c */ /* 0x000fe4000bfc5360 */
[----:B------:R-:W-:Y:S02]  /*5160*/  UPRMT UR39, UR10, 0x654, UR39 ;  /* 0x000006540a277896 */ /* 0x000fe40008000027 */
[----:B------:R-:W-:-:S02]  /*5170*/  USHF.R.U32.HI UR42, URZ, UR33, UR6 ;  /* 0x00000021ff2a7299 */ /* 0x000fc40008011606 */
[----:B------:R-:W-:Y:S02]  /*5180*/  USHF.R.U32.HI UR40, URZ, UR44, UR40 ;  /* 0x0000002cff287299 */ /* 0x000fe40008011628 */
[----:B------:R-:W-:Y:S02]  /*5190*/  UISETP.NE.AND UP0, UPT, UR34, 0x1, UPT ;  /* 0x000000012200788c */ /* 0x000fe4000bf05270 */
[----:B-1----:R-:W-:-:S11]  /*51a0*/  UISETP.NE.AND UP3, UPT, UR4, 0x1, UPT ;  /* 0x000000010400788c */ /* 0x002fd6000bf65270 */
.L_x_110:
[C---:B------:R-:W-:Y:S02]  /*51b0*/  LEA R3, R10.reuse, UR21, 0x3 ;  /* 0x000000150a037c11 */ /* 0x040fe4000f8e18ff */
[----:B------:R-:W-:Y:S02]  /*51c0*/  SHF.L.U32 R0, R9, 0x1f, RZ ;  /* 0x0000001f09007819 */ /* 0x000fe400000006ff */
[----:B------:R-:W-:Y:S02]  /*51d0*/  LEA R4, R10, UR21, 0x4 ;  /* 0x000000150a047c11 */ /* 0x000fe4000f8e20ff */
[----:B-1----:R-:W1:Y:S02]  /*51e0*/  SYNCS.PHASECHK.TRANS64.TRYWAIT P0, [R3+URZ+0x210], R0 ;  /* 0x00021000030075a7 */ /* 0x002e6400080011ff */
[----:B-1----:R-:W-:Y:S05]  /*51f0*/  @!P0 BRA `(.L_x_103) ;  /* 0x0000003800348947 */ /* 0x002fea0003800000 */
.L_x_208:
        /* <DEDUP_REMOVED lines=8> */
[----:B---3--:R-:W-:Y:S11]  /*5280*/  LOP3.LUT P0, RZ, R6, 0x1, RZ, 0xc0, !PT ;  /* 0x0000000106ff7812 */ /* 0x008ff6000780c0ff */
[----:B------:R-:W-:Y:S02]  /*5290*/  @!UPT UIADD3 URZ, UPT, UPT, URZ, URZ, URZ ;  /* 0x000000fffffff290 */ /* 0x000fe4000fffe0ff */
[----:B----4-:R-:W-:Y:S01]  /*52a0*/  VOTEU.ANY UP2, P0 ;  /* 0x0000000000ff7886 */ /* 0x010fe20000040100 */
[----:B------:R-:W-:Y:S11]  /*52b0*/  PLOP3.LUT P0, PT, PT, PT, UP2, 0x80, 0x8 ;  /* 0x000000000008781c */ /* 0x000ff60003f0f028 */
[----:B------:R-:W-:Y:S02]  /*52c0*/  @!UPT UIADD3 URZ, UPT, UPT, URZ, URZ, URZ ;  /* 0x000000fffffff290 */ /* 0x000fe4000fffe0ff */
[----:B-1----:R-:W-:Y:S02]  /*52d0*/  @P0 SHF.R.U32.HI R0, RZ, 0x10, R5 ;  /* 0x00000010ff000819 */ /* 0x002fe40000011605 */
[----:B------:R-:W-:Y:S02]  /*52e0*/  @P0 MOV R2, R4 ;  /* 0x0000000400020202 */ /* 0x000fe40000000f00 */
[----:B------:R-:W-:Y:S01]  /*52f0*/  @P0 R2UR UR4, R0 ;  /* 0x00000000000402ca */ /* 0x000fe200000e0000 */
[----:B------:R-:W-:Y:S01]  /*5300*/  VIADD R0, R3, 0x220 ;  /* 0x0000022003007836 */ /* 0x000fe20000000000 */
[----:B------:R-:W-:Y:S02]  /*5310*/  @P0 LOP3.LUT R4, R5, 0xffff, RZ, 0xc0, !PT ;  /* 0x0000ffff05040812 */ /* 0x000fe400078ec0ff */
[----:B------:R-:W-:Y:S02]  /*5320*/  @P0 R2UR UR6, R2 ;  /* 0x00000000020602ca */ /* 0x000fe400000e0000 */
[----:B------:R-:W-:Y:S02]  /*5330*/  PRMT R0, RZ, 0x654, R0 ;  /* 0x00000654ff007816 */ /* 0x000fe40000000000 */
[----:B------:R-:W-:Y:S02]  /*5340*/  @P0 R2UR UR5, R4 ;  /* 0x00000000040502ca */ /* 0x000fe400000e0000 */
[----:B------:R1:W-:Y:S03]  /*5350*/  SYNCS.ARRIVE.TRANS64.RED.A1T0 RZ, [R0+URZ], RZ ;  /* 0x000000ff00ff79a7 */ /* 0x0003e600081004ff */
[----:B------:R-:W-:Y:S04]  /*5360*/  @UP2 UMOV UR29, UR4 ;  /* 0x00000004001d2c82 */ /* 0x000fe80008000000 */
[----:B------:R-:W-:Y:S04]  /*5370*/  @UP2 UMOV UR14, UR6 ;  /* 0x00000006000e2c82 */ /* 0x000fe80008000000 */
[----:B------:R-:W-:Y:S01]  /*5380*/  @UP2 UMOV UR13, UR5 ;  /* 0x00000005000d2c82 */ /* 0x000fe20008000000 */
[----:B------:R-:W-:Y:S05]  /*5390*/  BRA.U !UP0, `(.L_x_104) ;  /* 0x0000000108c07547 */ /* 0x000fea000b800000 */
[----:B------:R-:W-:Y:S02]  /*53a0*/  UIMAD.WIDE.U32 UR8, UR13, UR35, URZ ;  /* 0x000000230d0872a5 */ /* 0x000fe4000f8e00ff */
[----:B------:R-:W-:Y:S02]  /*53b0*/  UP2UR UR12, UPR, URZ, 0x4 ;  /* 0x00000004ff0c7883 */ /* 0x000fe40008000000 */
[----:B------:R-:W-:Y:S02]  /*53c0*/  UISETP.NE.AND UP2, UPT, UR34, 0x1, UPT ;  /* 0x000000012200788c */ /* 0x000fe4000bf45270 */
[----:B------:R-:W-:Y:S02]  /*53d0*/  UIMAD.WIDE.U32 UR10, UR14, UR32, URZ ;  /* 0x000000200e0a72a5 */ /* 0x000fe4000f8e00ff */
[----:B------:R-:W-:Y:S02]  /*53e0*/  USEL UR4, UR37, UR40, !UP2 ;  /* 0x0000002825047287 */ /* 0x000fe4000d000000 */
[----:B------:R-:W-:Y:S02]  /*53f0*/  UISETP.NE.AND UP0, UPT, UR15, 0x1, UPT ;  /* 0x000000010f00788c */ /* 0x000fe4000bf05270 */
[----:B------:R-:W-:Y:S02]  /*5400*/  UP2UR UR20, UPR, URZ, 0x2 ;  /* 0x00000002ff147883 */ /* 0x000fe40008000000 */
[----:B------:R-:W-:Y:S02]  /*5410*/  UISETP.NE.AND UP1, UPT, UR41, 0x1, UPT ;  /* 0x000000012900788c */ /* 0x000fe4000bf25270 */
[----:B--2---:R-:W-:Y:S02]  /*5420*/  UIMAD.WIDE.U32 UR16, UR4, UR22, URZ ;  /* 0x00000016041072a5 */ /* 0x004fe4000f8e00ff */
[----:B------:R-:W-:Y:S01]  /*5430*/  USEL UR7, UR38, UR42, !UP0 ;  /* 0x0000002a26077287 */ /* 0x000fe2000c000000 */
[----:B------:R-:W-:Y:S02]  /*5440*/  UMOV UR5, UR9 ;  /* 0x0000000900057c82 */ /* 0x000fe40008000000 */
[----:B------:R-:W-:Y:S02]  /*5450*/  USHF.R.U32.HI UR6, URZ, UR44, UR5 ;  /* 0x0000002cff067299 */ /* 0x000fe40008011605 */
[----:B------:R-:W-:Y:S02]  /*5460*/  UIMAD.WIDE.U32 UR18, UR7, UR22, URZ ;  /* 0x00000016071272a5 */ /* 0x000fe4000f8e00ff */
[----:B------:R-:W-:Y:S02]  /*5470*/  USEL UR6, UR13, UR6, !UP2 ;  /* 0x000000060d067287 */ /* 0x000fe4000d000000 */
[----:B------:R-:W-:Y:S01]  /*5480*/  UISETP.NE.AND UP2, UPT, UR12, URZ, UPT ;  /* 0x000000ff0c00728c */ /* 0x000fe2000bf45270 */
[----:B------:R-:W-:Y:S01]  /*5490*/  UMOV UR5, UR11 ;  /* 0x0000000b00057c82 */ /* 0x000fe20008000000 */
[----:B------:R-:W-:Y:S02]  /*54a0*/  UIMAD.WIDE.U32 UR10, UR6, UR22, URZ ;  /* 0x00000016060a72a5 */ /* 0x000fe4000f8e00ff */
[----:B------:R-:W-:Y:S03]  /*54b0*/  USHF.R.U32.HI UR8, URZ, UR33, UR5 ;  /* 0x00000021ff087299 */ /* 0x000fe60008011605 */
[----:B------:R-:W-:Y:S02]  /*54c0*/  UMOV UR5, UR17 ;  /* 0x0000001100057c82 */ /* 0x000fe40008000000 */
[----:B------:R-:W-:Y:S03]  /*54d0*/  @UP1 USHF.R.U32.HI UR4, URZ, UR23, UR5 ;  /* 0x00000017ff041299 */ /* 0x000fe60008011605 */
[----:B------:R-:W-:Y:S01]  /*54e0*/  UMOV UR5, UR19 ;  /* 0x0000001300057c82 */ /* 0x000fe20008000000 */
[----:B------:R-:W-:Y:S02]  /*54f0*/  UIMAD UR4, UR41, UR4, URZ ;  /* 0x00000004290472a4 */ /* 0x000fe4000f8e02ff */
[----:B------:R-:W-:Y:S02]  /*5500*/  @UP1 USHF.R.U32.HI UR7, URZ, UR23, UR5 ;  /* 0x00000017ff071299 */ /* 0x000fe40008011605 */
[----:B------:R-:W-:Y:S02]  /*5510*/  USEL UR5, UR14, UR8, !UP0 ;  /* 0x000000080e057287 */ /* 0x000fe4000c000000 */
[----:B------:R-:W-:Y:S02]  /*5520*/  UIMAD UR8, UR41, UR7, URZ ;  /* 0x00000007290872a4 */ /* 0x000fe4000f8e02ff */
[----:B------:R-:W-:Y:S03]  /*5530*/  UISETP.GE.AND UP0, UPT, UR6, UR4, UPT ;  /* 0x000000040600728c */ /* 0x000fe6000bf06270 */
[----:B------:R-:W-:Y:S01]  /*5540*/  UMOV UR4, UR11 ;  /* 0x0000000b00047c82 */ /* 0x000fe20008000000 */
[----:B------:R-:W-:Y:S02]  /*5550*/  UISETP.GE.OR UP0, UPT, UR5, UR8, UP0 ;  /* 0x000000080500728c */ /* 0x000fe40008706670 */
[----:B------:R-:W-:Y:S02]  /*5560*/  USHF.R.U32.HI UR4, URZ, UR23, UR4 ;  /* 0x00000017ff047299 */ /* 0x000fe40008011604 */
[----:B------:R-:W-:Y:S02]  /*5570*/  UIMAD.WIDE.U32 UR8, UR5, UR22, URZ ;  /* 0x00000016050872a5 */ /* 0x000fe4000f8e00ff */
[----:B------:R-:W-:Y:S04]  /*5580*/  USEL UR10, UR6, UR4, !UP1 ;  /* 0x00000004060a7287 */ /* 0x000fe8000c800000 */
[----:B------:R-:W-:Y:S01]  /*5590*/  UIADD3 UR11, UPT, UPT, -UR10, URZ, URZ ;  /* 0x000000ff0a0b7290 */ /* 0x000fe2000fffe1ff */
[----:B------:R-:W-:Y:S02]  /*55a0*/  @!UP0 UMOV UR4, UR9 ;  /* 0x0000000900048c82 */ /* 0x000fe40008000000 */
[----:B------:R-:W-:Y:S02]  /*55b0*/  @!UP0 USHF.R.U32.HI UR4, URZ, UR23, UR4 ;  /* 0x00000017ff048299 */ /* 0x000fe40008011604 */
[----:B------:R-:W-:Y:S02]  /*55c0*/  UIMAD UR8, UR41, UR11, UR6 ;  /* 0x0000000b290872a4 */ /* 0x000fe4000f8e0206 */
[----:B------:R-:W-:Y:S02]  /*55d0*/  @!UP0 USEL UR4, UR5, UR4, !UP1 ;  /* 0x0000000405048287 */ /* 0x000fe4000c800000 */
[----:B------:R-:W-:Y:S02]  /*55e0*/  UISETP.NE.AND UP1, UPT, UR20, URZ, UPT ;  /* 0x000000ff1400728c */ /* 0x000fe4000bf25270 */
[----:B------:R-:W-:Y:S02]  /*55f0*/  @!UP0 UIMAD UR8, UR7, UR8, UR4 ;  /* 0x00000008070882a4 */ /* 0x000fe4000f8e0204 */
[----:B------:R-:W-:Y:S02]  /*5600*/  @!UP0 UIADD3 UR9, UPT, UPT, UR10, -UR4, URZ ;  /* 0x800000040a098290 */ /* 0x000fe4000fffe0ff */
[----:B------:R-:W-:Y:S02]  /*5610*/  UIADD3 UR4, UPT, UPT, -UR5, URZ, URZ ;  /* 0x000000ff05047290 */ /* 0x000fe4000fffe1ff */
[----:B------:R-:W-:Y:S02]  /*5620*/  UIADD3 UR7, UPT, UPT, -UR6, URZ, URZ ;  /* 0x000000ff06077290 */ /* 0x000fe4000fffe1ff */
[----:B------:R-:W-:Y:S02]  /*5630*/  @!UP0 UIMAD UR6, UR9, UR41, UR5 ;  /* 0x00000029090682a4 */ /* 0x000fe4000f8e0205 */
[----:B------:R-:W-:Y:S02]  /*5640*/  UIMAD UR14, UR15, UR4, UR14 ;  /* 0x000000040f0e72a4 */ /* 0x000fe4000f8e020e */
[----:B------:R-:W-:Y:S01]  /*5650*/  UIMAD UR4, UR34, UR7, UR13 ;  /* 0x00000007220472a4 */ /* 0x000fe2000f8e020d */
[----:B------:R-:W-:Y:S02]  /*5660*/  @!UP0 UMOV UR5, UR8 ;  /* 0x0000000800058c82 */ /* 0x000fe40008000000 */
[----:B------:R-:W-:Y:S02]  /*5670*/  UIMAD UR14, UR5, UR15, UR14 ;  /* 0x0000000f050e72a4 */ /* 0x000fe4000f8e020e */
[----:B------:R-:W-:Y:S11]  /*5680*/  UIMAD UR13, UR6, UR34, UR4 ;  /* 0x00000022060d72a4 */ /* 0x000ff6000f8e0204 */
[----:B------:R-:W-:Y:S01]  /*5690*/  @!UPT UIADD3 URZ, UPT, UPT, URZ, URZ, URZ ;  /* 0x000000fffffff290 */ /* 0x000fe2000fffe0ff */
.L_x_104:
[----:B------:R-:W3:Y:S01]  /*56a0*/  @!UP3 LDCU.128 UR8, c[0x0][0xb10] ;  /* 0x00016200ff08b7ac */ /* 0x000ee20008000c00 */
[----:B------:R-:W-:Y:S02]  /*56b0*/  ISETP.NE.U32.AND P0, PT, RZ, UR30, PT ;  /* 0x0000001eff007c0c */ /* 0x000fe4000bf05070 */
[----:B------:R-:W-:Y:S02]  /*56c0*/  SHF.L.U32 R2, R11, 0x1f, RZ ;  /* 0x0000001f0b027819 */ /* 0x000fe400000006ff */
[----:B------:R-:W-:Y:S01]  /*56d0*/  ISETP.NE.AND.EX P0, PT, RZ, UR31, PT, P0 ;  /* 0x0000001fff007c0c */ /* 0x000fe2000bf05300 */
[----:B------:R-:W4:Y:S01]  /*56e0*/  @!UP3 LDCU UR5, c[0x0][0xb0c] ;  /* 0x00016180ff05b7ac */ /* 0x000f220008000800 */
[----:B---3--:R-:W-:Y:S07]  /*56f0*/  UIMAD.WIDE.U32 UR6, UR14, UR8, URZ ;  /* 0x000000080e0672a5 */ /* 0x008fee000f8e00ff */
[----:B------:R-:W-:Y:S01]  /*5700*/  @!UP3 UMOV UR4, UR7 ;  /* 0x000000070004bc82 */ /* 0x000fe20008000000 */
[----:B----4-:R-:W-:Y:S02]  /*5710*/  @!UP3 UISETP.NE.AND UP0, UPT, UR5, 0x1, UPT ;  /* 0x000000010500b88c */ /* 0x010fe4000bf05270 */
[----:B------:R-:W-:Y:S02]  /*5720*/  @!UP3 USHF.R.U32.HI UR4, URZ, UR9, UR4 ;  /* 0x00000009ff04b299 */ /* 0x000fe40008011604 */
[----:B------:R-:W-:Y:S02]  /*5730*/  UIMAD.WIDE.U32 UR6, UR13, UR11, URZ ;  /* 0x0000000b0d0672a5 */ /* 0x000fe4000f8e00ff */
[----:B------:R-:W-:Y:S02]  /*5740*/  @!UP3 USEL UR8, UR14, UR4, !UP0 ;  /* 0x000000040e08b287 */ /* 0x000fe4000c000000 */
[----:B------:R-:W-:Y:S03]  /*5750*/  @!UP3 UISETP.NE.AND UP0, UPT, UR10, 0x1, UPT ;  /* 0x000000010a00b88c */ /* 0x000fe6000bf05270 */
[----:B------:R-:W-:Y:S02]  /*5760*/  @!UP3 UMOV UR6, UR7 ;  /* 0x000000070006bc82 */ /* 0x000fe40008000000 */
[----:B------:R-:W3:Y:S02]  /*5770*/  @!UP3 LDCU UR4, c[0x0][0xb20] ;  /* 0x00016400ff04b7ac */ /* 0x000ee40008000800 */
[----:B---3--:R-:W-:Y:S04]  /*5780*/  @!UP3 USHF.R.U32.HI UR6, URZ, UR4, UR6 ;  /* 0x00000004ff06b299 */ /* 0x008fe80008011606 */
[----:B------:R-:W-:Y:S04]  /*5790*/  @!UP3 USEL UR6, UR13, UR6, !UP0 ;  /* 0x000000060d06b287 */ /* 0x000fe8000c000000 */
[----:B------:R-:W-:Y:S02]  /*57a0*/  @!UP3 UIADD3 UR4, UPT, UPT, -UR8, UR6, URZ ;  /* 0x000000060804b290 */ /* 0x000fe4000fffe1ff */
[----:B------:R-:W-:Y:S02]  /*57b0*/  @!UP3 UIADD3 UR6, UPT, UPT, UR8, -UR6, URZ ;  /* 0x800000060806b290 */ /* 0x000fe4000fffe0ff */
[----:B------:R-:W-:Y:S02]  /*57c0*/  @!UP3 UIMAD UR14, UR4, UR5, UR14 ;  /* 0x00000005040eb2a4 */ /* 0x000fe4000f8e020e */
[----:B------:R-:W-:Y:S01]  /*57d0*/  @!UP3 UIMAD UR13, UR6, UR10, UR13 ;  /* 0x0000000a060db2a4 */ /* 0x000fe2000f8e020d */
[----:B------:R-:W-:Y:S11]  /*57e0*/  BRA.U UP4, `(.L_x_105) ;  /* 0x0000000104107547 */ /* 0x000ff6000b800000 */
[----:B------:R-:W-:Y:S04]  /*57f0*/  MOV R3, UR43 ;  /* 0x0000002b00037c02 */ /* 0x000fe80008000f00 */
[----:B------:R-:W-:Y:S04]  /*5800*/  SHF.L.U32 R3, R3, 0x1f, RZ ;  /* 0x0000001f03037819 */ /* 0x000fe800000006ff */
[----:B------:R-:W3:Y:S02]  /*5810*/  SYNCS.PHASECHK.TRANS64.TRYWAIT P1, [UR21+0x208], R3 ;  /* 0x00020803ff0075a7 */ /* 0x000ee40008021115 */
[----:B---3--:R-:W-:Y:S05]  /*5820*/  @!P1 BRA `(.L_x_106) ;  /* 0x0000003000bc9947 */ /* 0x008fea0003800000 */
.L_x_105:
[----:B------:R-:W-:Y:S05]  /*5830*/  BRA.U !UP6, `(.L_x_107) ;  /* 0x000000010e387547 */ /* 0x000fea000b800000 */
[----:B------:R-:W-:Y:S01]  /*5840*/  UPLOP3.LUT UP1, UPT, UPT, UPT, UP5, 0x80, 0x8 ;  /* 0x000000000008789c */ /* 0x000fe20003f2f050 */
[----:B------:R-:W-:Y:S01]  /*5850*/  HFMA2 R53, -RZ, RZ, 0, 5.9604644775390625e-08 ;  /* 0x00000001ff357431 */ /* 0x000fe200000001ff */
[----:B------:R-:W1:Y:S04]  /*5860*/  LDCU.64 UR8, c[0x0][0x358] ;  /* 0x00006b00ff0877ac */ /* 0x000e680008000a00 */
[----:B------:R-:W-:Y:S05]  /*5870*/  PLOP3.LUT P1, PT, PT, PT, UP1, 0x80, 0x8 ;  /* 0x000000000008781c */ /* 0x000fea0003f2f018 */
[----:B------:R-:W3:Y:S01]  /*5880*/  @UP1 LDCU.64 UR4, c[0x0][0x888] ;  /* 0x00011100ff0417ac */ /* 0x000ee20008000a00 */
[----:B------:R-:W-:Y:S04]  /*5890*/  @UP1 UIMAD UR6, UR36, UR30, URZ ;  /* 0x0000001e240612a4 */ /* 0x000fe8000f8e02ff */
[----:B---3--:R-:W-:Y:S06]  /*58a0*/  @UP1 UIMAD.WIDE UR4, UR6, 0x4, UR4 ;  /* 0x00000004060418a5 */ /* 0x008fec000f8e0204 */
[----:B------:R-:W-:Y:S02]  /*58b0*/  IMAD.U32 R4, RZ, RZ, UR4 ;  /* 0x00000004ff047e24 */ /* 0x000fe4000f8e00ff */
[----:B------:R-:W-:Y:S05]  /*58c0*/  IMAD.U32 R5, RZ, RZ, UR5 ;  /* 0x00000005ff057e24 */ /* 0x000fea000f8e00ff */
[----:B-1----:R-:W3:Y:S02]  /*58d0*/  @P1 LDG.E R0, desc[UR8][R4.64] ;  /* 0x0000000804001981 */ /* 0x002ee4000c1e1900 */
[----:B---3--:R-:W-:Y:S01]  /*58e0*/  @P1 R2UR UR45, R0 ;  /* 0x00000000002d12ca */ /* 0x008fe200000e0000 */
[----:B------:R-:W-:Y:S05]  /*58f0*/  IMAD.MOV.U32 R0, RZ, RZ, 0x1 ;  /* 0x00000001ff007424 */ /* 0x000fea00078e00ff */
[----:B------:R-:W-:Y:S08]  /*5900*/  @!P1 PRMT R53, R0, 0x7610, R53 ;  /* 0x0000761000359816 */ /* 0x000ff00000000035 */
[----:B------:R-:W3:Y:S02]  /*5910*/  @!UP1 LDCU UR45, c[0x0][0x880] ;  /* 0x00011000ff2d97ac */ /* 0x000ee40008000800 */
.L_x_107:
[----:B---3--:R-:W-:Y:S01]  /*5920*/  @!P0 FSETP.EQ.AND P2, PT, RZ, UR45, PT ;  /* 0x0000002dff008c0b */ /* 0x008fe2000bf42000 */
[----:B------:R-:W-:Y:S01]  /*5930*/  @!UPT UIADD3 URZ, UPT, UPT, URZ, URZ, URZ ;  /* 0x000000fffffff290 */ /* 0x000fe2000fffe0ff */
[----:B------:R-:W-:Y:S11]  /*5940*/  @!P0 BRA `(.L_x_108) ;  /* 0x0000000000148947 */ /* 0x000ff60003800000 */
[----:B------:R-:W-:Y:S02]  /*5950*/  LOP3.LUT P0, RZ, R53, 0xff, RZ, 0xc0, !PT ;  /* 0x000000ff35ff7812 */ /* 0x000fe4000780c0ff */
[----:B------:R-:W-:Y:S04]  /*5960*/  PLOP3.LUT P2, PT, PT, PT, UP1, 0x80, 0x8 ;  /* 0x000000000008781c */ /* 0x000fe80003f4f018 */
[----:B------:R-:W-:Y:S07]  /*5970*/  PLOP3.LUT P2, PT, P2, PT, PT, 0x8, 0x80 ;  /* 0x000000000080781c */ /* 0x000fee000174e170 */
[----:B------:R-:W-:Y:S11]  /*5980*/  @P0 FSETP.EQ.AND P2, PT, RZ, UR45, PT ;  /* 0x0000002dff000c0b */ /* 0x000ff6000bf42000 */
[----:B------:R-:W-:Y:S02]  /*5990*/  @!UPT UIADD3 URZ, UPT, UPT, URZ, URZ, URZ ;  /* 0x000000fffffff290 */ /* 0x000fe4000fffe0ff */
.L_x_108:
[----:B------:R-:W3:Y:S01]  /*59a0*/  SYNCS.PHASECHK.TRANS64.TRYWAIT P0, [UR21+0x1f8], R2 ;  /* 0x0001f802ff0075a7 */ /* 0x000ee20008001115 */
[----:B------:R-:W-:Y:S02]  /*59b0*/  ELECT P1, URZ, PT ;  /* 0x0000000000ff782f */ /* 0x000fe40003820000 */
[----:B------:R-:W-:Y:S01]  /*59c0*/  IADD3 R10, PT, PT, R10, 0x1, RZ ;  /* 0x000000010a0a7810 */ /* 0x000fe20007ffe0ff */
[----:B---3--:R-:W-:Y:S10]  /*59d0*/  @!P0 BRA `(.L_x_109) ;  /* 0x0000003000688947 */ /* 0x008ff40003800000 */
.L_x_211:
[----:B------:R-:W-:Y:S01]  /*59e0*/  UPLOP3.LUT UP4, UPT, UPT, UPT, UPT, 0x80, 0x8 ;  /* 0x000000000008789c */ /* 0x000fe20003f8f070 */
[----:B------:R-:W-:Y:S01]  /*59f0*/  PLOP3.LUT P1, PT, P2, P1, PT, 0xf2, 0x2f ;  /* 0x00000000002f781c */ /* 0x000fe20001723e72 */
[----:B------:R-:W-:Y:S01]  /*5a00*/  UMOV UR6, 0x0 ;  /* 0x0000000000067882 */ /* 0x000fe20000000000 */
[----:B------:R-:W-:Y:S01]  /*5a10*/  UMOV UR7, 0x10000000 ;  /* 0x1000000000077882 */ /* 0x000fe20000000000 */
[----:B------:R-:W-:Y:S01]  /*5a20*/  UMOV UR28, UR36 ;  /* 0x00000024001c7c82 */ /* 0x000fe20008000000 */
[----:B------:R-:W-:Y:S01]  /*5a30*/  UMOV UR20, UR36 ;  /* 0x0000002400147c82 */ /* 0x000fe20008000000 */
[----:B------:R-:W-:Y:S01]  /*5a40*/  UMOV UR12, UR36 ;  /* 0x00000024000c7c82 */ /* 0x000fe20008000000 */
[----:B------:R-:W-:Y:S01]  /*5a50*/  R2UR UR46, R55 ;  /* 0x00000000372e72ca */ /* 0x000fe200000e0000 */
[----:B------:R-:W-:Y:S01]  /*5a60*/  UMOV UR36, UR29 ;  /* 0x0000001d00247c82 */ /* 0x000fe20008000000 */
[----:B------:R-:W-:Y:S05]  /*5a70*/  LOP3.LUT R11, R11, 0x1, RZ, 0x3c, !PT ;  /* 0x000000010b0b7812 */ /* 0x000fea00078e3cff */
[----:B-1----:R-:W-:Y:S01]  /*5a80*/  @!P1 IADD3 R2, P0, PT, R12, 0x580, RZ ;  /* 0x000005800c029810 */ /* 0x002fe20007f1e0ff */
[----:B------:R-:W-:Y:S03]  /*5a90*/  VOTEU.ALL UP0, P1 ;  /* 0x0000000000ff7886 */ /* 0x000fe60000800000 */
[----:B------:R-:W-:Y:S01]  /*5aa0*/  @!P1 R2UR UR5, R2 ;  /* 0x00000000020592ca */ /* 0x000fe200000e0000 */
[----:B------:R-:W-:Y:S01]  /*5ab0*/  @!P1 IMAD.X R0, RZ, RZ, R13, P0 ;  /* 0x000000ffff009224 */ /* 0x000fe200000e060d */
[----:B------:R-:W-:Y:S01]  /*5ac0*/  @!UP0 UIMAD UR26, UR48, 0x30, URZ ;  /* 0x00000030301a88a4 */ /* 0x000fe2000f8e02ff */
[----:B------:R-:W-:Y:S01]  /*5ad0*/  ISETP.NE.AND P0, PT, R10, 0x2, PT ;  /* 0x000000020a00780c */ /* 0x000fe20003f05270 */
[----:B------:R-:W-:Y:S02]  /*5ae0*/  @!UP0 USHF.L.U32 UR27, UR49, 0x6, URZ ;  /* 0x00000006311b8899 */ /* 0x000fe400080006ff */
[----:B------:R-:W-:Y:S01]  /*5af0*/  @!P1 R2UR UR4, R0 ;  /* 0x00000000000492ca */ /* 0x000fe200000e0000 */
[----:B------:R-:W-:Y:S01]  /*5b00*/  @!UP0 UIADD3 UR24, UPT, UPT, UR21, 0x300, URZ ;  /* 0x0000030015188890 */ /* 0x000fe2000fffe0ff */
[----:B------:R-:W-:Y:S01]  /*5b10*/  SEL R0, RZ, 0x1, P0 ;  /* 0x00000001ff007807 */ /* 0x000fe20000000000 */
[----:B------:R-:W-:Y:S01]  /*5b20*/  @!UP0 UIADD3 UR25, UPT, UPT, UR21, 0x1f0, URZ ;  /* 0x000001f015198890 */ /* 0x000fe2000fffe0ff */
[----:B------:R-:W-:Y:S01]  /*5b30*/  SEL R10, R10, RZ, P0 ;  /* 0x000000ff0a0a7207 */ /* 0x000fe20000000000 */
[----:B------:R-:W-:Y:S01]  /*5b40*/  @!UP0 UIADD3 UR16, UPT, UPT, UR21, 0x700, URZ ;  /* 0x0000070015108890 */ /* 0x000fe2000fffe0ff */
[----:B------:R-:W-:Y:S01]  /*5b50*/  LOP3.LUT R9, R9, R0, RZ, 0x3c, !PT ;  /* 0x0000000009097212 */ /* 0x000fe200078e3cff */
[----:B------:R-:W-:Y:S01]  /*5b60*/  IMAD.U32 R2, RZ, RZ, UR5 ;  /* 0x00000005ff027e24 */ /* 0x000fe2000f8e00ff */
[----:B------:R-:W-:Y:S02]  /*5b70*/  @!UP0 UIADD3 UR8, UPT, UPT, UR21, 0xb00, URZ ;  /* 0x00000b0015088890 */ /* 0x000fe4000fffe0ff */
[----:B------:R-:W-:Y:S02]  /*5b80*/  @!UP0 UIADD3 UR18, UPT, UPT, UR26, 0x10, URZ ;  /* 0x000000101a128890 */ /* 0x000fe4000fffe0ff */
[----:B------:R-:W-:Y:S01]  /*5b90*/  @!UP0 UIADD3 UR10, UPT, UPT, UR26, 0x20, URZ ;  /* 0x000000201a0a8890 */ /* 0x000fe2000fffe0ff */
[----:B------:R-:W-:Y:S01]  /*5ba0*/  IMAD.U32 R3, RZ, RZ, UR4 ;  /* 0x00000004ff037e24 */ /* 0x000fe2000f8e00ff */
[----:B------:R-:W-:Y:S01]  /*5bb0*/  @!P1 R2UR UR4, R2 ;  /* 0x00000000020492ca */ /* 0x000fe200000e0000 */
[----:B------:R-:W-:Y:S01]  /*5bc0*/  VOTEU.ALL UP0, P1 ;  /* 0x0000000000ff7886 */ /* 0x000fe20000800000 */
[----:B------:R-:W-:Y:S01]  /*5bd0*/  UMOV UR17, UR25 ;  /* 0x0000001900117c82 */ /* 0x000fe20008000000 */
[----:B------:R-:W-:Y:S01]  /*5be0*/  UMOV UR19, UR27 ;  /* 0x0000001b00137c82 */ /* 0x000fe20008000000 */
[----:B------:R-:W-:Y:S01]  /*5bf0*/  @!P1 R2UR UR5, R3 ;  /* 0x00000000030592ca */ /* 0x000fe200000e0000 */
[----:B------:R-:W-:Y:S01]  /*5c00*/  UMOV UR9, UR25 ;  /* 0x0000001900097c82 */ /* 0x000fe20008000000 */
[----:B------:R-:W-:Y:S01]  /*5c10*/  UMOV UR11, UR27 ;  /* 0x0000001b000b7c82 */ /* 0x000fe20008000000 */
[----:B------:R-:W-:Y:S02]  /*5c20*/  UIADD3 UR48, UPT, UPT, UR13, UR63, URZ ;  /* 0x0000003f0d307290 */ /* 0x000fe4000fffe0ff */
[----:B------:R-:W-:Y:S08]  /*5c30*/  UIADD3 UR49, UPT, UPT, UR14, UR46, URZ ;  /* 0x0000002e0e317290 */ /* 0x000ff0000fffe0ff */
[----:B------:R1:W-:Y:S01]  /*5c40*/  @!UP0 UTMALDG.3D [UR24], [UR4], desc[UR6] ;  /* 0x00000618040085b4 */ /* 0x0003e20008011000 */
[----:B------:R-:W-:Y:S05]  /*5c50*/  VOTEU.ALL UP0, P1 ;  /* 0x0000000000ff7886 */ /* 0x000fea0000800000 */
[----:B------:R1:W-:Y:S01]  /*5c60*/  @!UP0 UTMALDG.3D [UR16], [UR4], desc[UR6] ;  /* 0x00000610040085b4 */ /* 0x0003e20008011000 */
[----:B------:R-:W-:Y:S05]  /*5c70*/  VOTEU.ALL UP0, P1 ;  /* 0x0000000000ff7886 */ /* 0x000fea0000800000 */
[----:B------:R1:W-:Y:S01]  /*5c80*/  @!UP0 UTMALDG.3D [UR8], [UR4], desc[UR6] ;  /* 0x00000608040085b4 */ /* 0x0003e20008011000 */
[----:B------:R1:W-:Y:S01]  /*5c90*/  @!P1 SYNCS.ARRIVE.TRANS64.RED.A0TR RZ, [UR21+0x1f0], R8 ;  /* 0x0001f008ffff99a7 */ /* 0x0003e20008300415 */
[----:B------:R-:W-:Y:S01]  /*5ca0*/  SYNCS.ARRIVE.TRANS64.RED.A1T0 RZ, [UR39], RZ ;  /* 0x000000ffffff79a7 */ /* 0x000fe20008100427 */
[----:B------:R-:W-:Y:S05]  /*5cb0*/  BRA.U UP2, `(.L_x_110) ;  /* 0xfffffff5023c7547 */ /* 0x000fea000b83ffff */
[----:B------:R-:W-:Y:S07]  /*5cc0*/  MOV R0, UR21 ;  /* 0x0000001500007c02 */ /* 0x000fee0008000f00 */
.L_x_111:
[----:B---3--:R-:W-:-:S04]  /*5cd0*/  SHF.L.U32 R2, R11, 0x1f, RZ ;  /* 0x0000001f0b027819 */ /* 0x008fc800000006ff */
[----:B------:R3:W4:Y:S03]  /*5ce0*/  SYNCS.PHASECHK.TRANS64.TRYWAIT P0, [R0+URZ+0x1f8], R2 ;  /* 0x0001f802000075a7 */ /* 0x00072600080011ff */
[----:B----4-:R-:W-:Y:S05]  /*5cf0*/  @!P0 NANOSLEEP.SYNCS 0x989680 ;  /* 0x009896800000895d */ /* 0x010fea0003900000 */
[----:B------:R-:W4:Y:S02]  /*5d00*/  @!P0 SYNCS.PHASECHK.TRANS64 P0, [R0+URZ+0x1f8], R2 ;  /* 0x0001f802000085a7 */ /* 0x000f2400080010ff */
[----:B-12-4-:R-:W-:Y:S05]  /*5d10*/  @P0 EXIT ;  /* 0x000000000000094d */ /* 0x016fea0003800000 */
[----:B------:R-:W-:Y:S05]  /*5d20*/  BRA `(.L_x_111) ;  /* 0xfffffffc00e87947 */ /* 0x000fea000383ffff */
.L_x_102:
[----:B------:R-:W-:-:S06]  /*5d30*/  UISETP.GE.AND UP0, UPT, UR20, 0x4, UPT ;  /* 0x000000041400788c */ /* 0x000fcc000bf06270 */
[----:B------:R-:W-:-:S13]  /*5d40*/  PLOP3.LUT P0, PT, PT, PT, UP0, 0x80, 0x8 ;  /* 0x000000000008781c */ /* 0x000fda0003f0f008 */
[----:B-1----:R-:W-:Y:S05]  /*5d50*/  @!P0 EXIT ;  /* 0x000000000000894d */ /* 0x002fea0003800000 */
[----:B------:R-:W1:Y:S08]  /*5d60*/  S2UR UR4, SR_CgaCtaId ;  /* 0x00000000000479c3 */ /* 0x000e700000008800 */
[----:B------:R-:W-:Y:S01]  /*5d70*/  BAR.SYNC.DEFER_BLOCKING 0x6, 0xa0 ;  /* 0x0182800000007b1d */ /* 0x000fe20000010000 */
[----:B------:R-:W-:Y:S01]  /*5d80*/  SHF.R.U32.HI R52, RZ, 0x4, R60 ;  /* 0x00000004ff347819 */ /* 0x000fe2000001163c */
[C---:B------:R-:W-:Y:S01]  /*5d90*/  IMAD.U32 R2, R60.reuse, 0x10000, RZ ;  /* 0x000100003c027824 */ /* 0x040fe200078e00ff */
[----:B------:R-:W-:Y:S01]  /*5da0*/  CS2R R58, SRZ ;  /* 0x00000000003a7805 */ /* 0x000fe2000001ff00 */
[----:B------:R-:W-:Y:S01]  /*5db0*/  IMAD.SHL.U32 R3, R60, 0x10, RZ ;  /* 0x000000103c037824 */ /* 0x000fe200078e00ff */
[----:B------:R-:W-:Y:S01]  /*5dc0*/  LOP3.LUT R52, R52, 0x1, RZ, 0xc0, !PT ;  /* 0x0000000134347812 */ /* 0x000fe200078ec0ff */
[----:B------:R-:W-:-:S02]  /*5dd0*/  UMOV UR46, 0x400 ;  /* 0x00000400002e7882 */ /* 0x000fc40000000000 */
[----:B------:R-:W2:Y:S01]  /*5de0*/  LDC.64 R50, c[0x0][0x8b0] ;  /* 0x00022c00ff327b82 */ /* 0x000ea20000000a00 */
[----:B------:R-:W-:Y:S02]  /*5df0*/  LOP3.LUT R2, R2, 0x600000, RZ, 0xc0, !PT ;  /* 0x0060000002027812 */ /* 0x000fe400078ec0ff */
[----:B------:R-:W-:Y:S02]  /*5e00*/  CS2R R56, SRZ ;  /* 0x0000000000387805 */ /* 0x000fe4000001ff00 */
[----:B------:R-:W-:Y:S01]  /*5e10*/  LOP3.LUT R3, R3, 0xf0, RZ, 0xc0, !PT ;  /* 0x000000f003037812 */ /* 0x000fe200078ec0ff */
[----:B------:R-:W3:Y:S01]  /*5e20*/  LDCU UR58, c[0x0][0x370] ;  /* 0x00006e00ff3a77ac */ /* 0x000ee20008000800 */
[----:B------:R-:W-:Y:S02]  /*5e30*/  LOP3.LUT R52, R52, 0x60, R60, 0xf8, !PT ;  /* 0x0000006034347812 */ /* 0x000fe400078ef83c */
[----:B------:R-:W-:Y:S01]  /*5e40*/  LOP3.LUT R60, R60, 0x60, RZ, 0xc0, !PT ;  /* 0x000000603c3c7812 */ /* 0x000fe200078ec0ff */
[----:B------:R-:W4:Y:S01]  /*5e50*/  LDC.64 R48, c[0x0][0x8a8] ;  /* 0x00022a00ff307b82 */ /* 0x000f220000000a00 */
[----:B------:R-:W2:Y:S01]  /*5e60*/  LDCU UR44, c[0x0][0xb0c] ;  /* 0x00016180ff2c77ac */ /* 0x000ea20008000800 */
[----:B------:R-:W-:Y:S01]  /*5e70*/  IMAD R52, R52, 0x8, R3 ;  /* 0x0000000834347824 */ /* 0x000fe200078e0203 */
[----:B------:R-:W2:Y:S01]  /*5e80*/  LDCU UR40, c[0x0][0xb30] ;  /* 0x00016600ff2877ac */ /* 0x000ea20008000800 */
[----:B-1----:R-:W-:Y:S01]  /*5e90*/  ULEA UR46, UR4, UR46, 0x18 ;  /* 0x0000002e042e7291 */ /* 0x002fe2000f8ec0ff */
[----:B------:R-:W1:Y:S01]  /*5ea0*/  LDCU.64 UR56, c[0x0][0x888] ;  /* 0x00011100ff3877ac */ /* 0x000e620008000a00 */
[----:B------:R-:W1:Y:S07]  /*5eb0*/  LDCU.64 UR42, c[0x0][0xb28] ;  /* 0x00016500ff2a77ac */ /* 0x000e6e0008000a00 */
[----:B------:R-:W3:Y:S01]  /*5ec0*/  LDS R0, [UR46+0x2c0] ;  /* 0x0002c02eff007984 */ /* 0x000ee20008000800 */
[----:B------:R-:W1:Y:S01]  /*5ed0*/  LDCU.64 UR60, c[0x0][0x890] ;  /* 0x00011200ff3c77ac */ /* 0x000e620008000a00 */
[----:B------:R-:W1:Y:S01]  /*5ee0*/  LDCU.128 UR52, c[0x0][0xb10] ;  /* 0x00016200ff3477ac */ /* 0x000e620008000c00 */
[----:B------:R-:W1:Y:S01]  /*5ef0*/  LDCU UR51, c[0x0][0x374] ;  /* 0x00006e80ff3377ac */ /* 0x000e620008000800 */
[----:B------:R-:W-:Y:S01]  /*5f00*/  UMOV UR39, URZ ;  /* 0x000000ff00277c82 */ /* 0x000fe20008000000 */
[----:B-1234-:R-:W-:-:S07]  /*5f10*/  IMAD.IADD R2, R0, 0x1, R2 ;  /* 0x0000000100027824 */ /* 0x01efce00078e0202 */
.L_x_126:
[----:B------:R-:W-:Y:S02]  /*5f20*/  LEA R8, R56, UR46, 0x3 ;  /* 0x0000002e38087c11 */ /* 0x000fe4000f8e18ff */
[----:B------:R-:W-:Y:S02]  /*5f30*/  SHF.L.U32 R0, R58, 0x1f, RZ ;  /* 0x0000001f3a007819 */ /* 0x000fe400000006ff */
[----:B-1----:R-:W-:Y:S02]  /*5f40*/  LEA R4, R56, UR46, 0x4 ;  /* 0x0000002e38047c11 */ /* 0x002fe4000f8e20ff */
[----:B------:R-:W1:Y:S02]  /*5f50*/  SYNCS.PHASECHK.TRANS64.TRYWAIT P0, [R8+URZ+0x210], R0 ;  /* 0x00021000080075a7 */ /* 0x000e6400080011ff */
[----:B-12---:R-:W-:Y:S05]  /*5f60*/  @!P0 BRA `(.L_x_112) ;  /* 0x0000002c001c8947 */ /* 0x006fea0003800000 */
.L_x_212:
[----:B------:R-:W2:Y:S01]  /*5f70*/  LDS.128 R4, [R4+0x2a0] ;  /* 0x0002a00004047984 */ /* 0x000ea20000000c00 */
[----:B------:R-:W-:Y:S01]  /*5f80*/  UISETP.GE.AND UP0, UPT, UR41, 0x1, UPT ;  /* 0x000000012900788c */ /* 0x000fe2000bf06270 */
[----:B------:R-:W-:Y:S01]  /*5f90*/  @!PT LDS RZ, [RZ] ;  /* 0x00000000fffff984 */ /* 0x000fe20000000800 */
[----:B------:R-:W-:Y:S01]  /*5fa0*/  @!PT LDS RZ, [RZ] ;  /* 0x00000000fffff984 */ /* 0x000fe20000000800 */
[----:B------:R-:W-:Y:S01]  /*5fb0*/  @!PT LDS RZ, [RZ] ;  /* 0x00000000fffff984 */ /* 0x000fe20000000800 */
[----:B------:R-:W-:Y:S01]  /*5fc0*/  @!PT LDS RZ, [RZ] ;  /* 0x00000000fffff984 */ /* 0x000fe20000000800 */
[----:B------:R3:W-:Y:S06]  /*5fd0*/  MEMBAR.ALL.CTA ;  /* 0x0000000000007992 */ /* 0x0007ec0000008000 */
[----:B---3--:R-:W3:Y:S01]  /*5fe0*/  FENCE.VIEW.ASYNC.S ;  /* 0x00000000000073c6 */ /* 0x008ee20000000000 */
[----:B--2---:R-:W-:Y:S11]  /*5ff0*/  LOP3.LUT P0, RZ, R6, 0x1, RZ, 0xc0, !PT ;  /* 0x0000000106ff7812 */ /* 0x004ff6000780c0ff */
[----:B------:R-:W-:Y:S02]  /*6000*/  @!UPT UIADD3 URZ, UPT, UPT, URZ, URZ, URZ ;  /* 0x000000fffffff290 */ /* 0x000fe4000fffe0ff */
[----:B---3--:R-:W-:Y:S01]  /*6010*/  VOTEU.ANY UP1, P0 ;  /* 0x0000000000ff7886 */ /* 0x008fe20000020100 */
[----:B------:R-:W-:Y:S01]  /*6020*/  PLOP3.LUT P0, PT, PT, PT, UP1, 0x80, 0x8 ;  /* 0x000000000008781c */ /* 0x000fe20003f0f018 */
[----:B------:R-:W-:Y:S11]  /*6030*/  UP2UR UR50, UPR, URZ, 0x2 ;  /* 0x00000002ff327883 */ /* 0x000ff60008000000 */
[----:B------:R-:W-:Y:S01]  /*6040*/  @!UPT UIADD3 URZ, UPT, UPT, URZ, URZ, URZ ;  /* 0x000000fffffff290 */ /* 0x000fe2000fffe0ff */
        /* <DEDUP_REMOVED lines=13> */
[----:B------:R-:W2:Y:S01]  /*6120*/  LDCU UR12, c[0x0][0xb20] ;  /* 0x00016400ff0c77ac */ /* 0x000ea20008000800 */
[----:B------:R-:W-:Y:S02]  /*6130*/  UIMAD.WIDE.U32 UR4, UR51, UR55, URZ ;  /* 0x00000037330472a5 */ /* 0x000fe4000f8e00ff */
[----:B------:R-:W-:Y:S02]  /*6140*/  UIMAD.WIDE.U32 UR6, UR58, UR52, URZ ;  /* 0x000000343a0672a5 */ /* 0x000fe4000f8e00ff */
[----:B------:R-:W-:Y:S02]  /*6150*/  UISETP.NE.AND UP0, UPT, UR54, 0x1, UPT ;  /* 0x000000013600788c */ /* 0x000fe4000bf05270 */
[----:B------:R-:W-:Y:S02]  /*6160*/  UIMAD.WIDE.U32 UR8, UR37, UR55, URZ ;  /* 0x00000037250872a5 */ /* 0x000fe4000f8e00ff */
[----:B------:R-:W-:Y:S02]  /*6170*/  UISETP.NE.AND UP1, UPT, UR44, 0x1, UPT ;  /* 0x000000012c00788c */ /* 0x000fe4000bf25270 */
[----:B------:R-:W-:Y:S02]  /*6180*/  UIMAD.WIDE.U32 UR10, UR38, UR52, URZ ;  /* 0x00000034260a72a5 */ /* 0x000fe4000f8e00ff */
[----:B------:R-:W-:Y:S01]  /*6190*/  UISETP.NE.AND UP2, UPT, UR41, 0x1, UPT ;  /* 0x000000012900788c */ /* 0x000fe2000bf45270 */
[----:B------:R-:W-:Y:S02]  /*61a0*/  UMOV UR4, UR5 ;  /* 0x0000000500047c82 */ /* 0x000fe40008000000 */
[----:B--2---:R-:W-:Y:S03]  /*61b0*/  USHF.R.U32.HI UR5, URZ, UR12, UR4 ;  /* 0x0000000cff057299 */ /* 0x004fe60008011604 */
[----:B------:R-:W-:Y:S02]  /*61c0*/  UMOV UR4, UR7 ;  /* 0x0000000700047c82 */ /* 0x000fe40008000000 */
[----:B------:R-:W-:Y:S02]  /*61d0*/  USHF.R.U32.HI UR7, URZ, UR53, UR4 ;  /* 0x00000035ff077299 */ /* 0x000fe40008011604 */
[----:B------:R-:W-:Y:S02]  /*61e0*/  USEL UR4, UR51, UR5, !UP0 ;  /* 0x0000000533047287 */ /* 0x000fe4000c000000 */
[----:B------:R-:W-:Y:S01]  /*61f0*/  USEL UR7, UR58, UR7, !UP1 ;  /* 0x000000073a077287 */ /* 0x000fe2000c800000 */
[----:B------:R-:W-:Y:S01]  /*6200*/  UMOV UR5, UR9 ;  /* 0x0000000900057c82 */ /* 0x000fe20008000000 */
[----:B------:R-:W-:Y:S02]  /*6210*/  UIMAD.WIDE.U32 UR8, UR4, UR42, URZ ;  /* 0x0000002a040872a5 */ /* 0x000fe4000f8e00ff */
[----:B------:R-:W-:Y:S03]  /*6220*/  USHF.R.U32.HI UR6, URZ, UR12, UR5 ;  /* 0x0000000cff067299 */ /* 0x000fe60008011605 */
[----:B------:R-:W-:Y:S01]  /*6230*/  UMOV UR5, UR11 ;  /* 0x0000000b00057c82 */ /* 0x000fe20008000000 */
[----:B------:R-:W-:Y:S02]  /*6240*/  UIMAD.WIDE.U32 UR10, UR7, UR42, URZ ;  /* 0x0000002a070a72a5 */ /* 0x000fe4000f8e00ff */
[----:B------:R-:W-:Y:S02]  /*6250*/  USEL UR6, UR37, UR6, !UP0 ;  /* 0x0000000625067287 */ /* 0x000fe4000c000000 */
[----:B------:R-:W-:Y:S01]  /*6260*/  USHF.R.U32.HI UR5, URZ, UR53, UR5 ;  /* 0x00000035ff057299 */ /* 0x000fe20008011605 */
[----:B------:R-:W-:Y:S02]  /*6270*/  UMOV UR8, UR9 ;  /* 0x0000000900087c82 */ /* 0x000fe40008000000 */
[----:B------:R-:W-:Y:S01]  /*6280*/  UMOV UR10, UR11 ;  /* 0x0000000b000a7c82 */ /* 0x000fe20008000000 */
[----:B------:R-:W-:Y:S02]  /*6290*/  @UP2 USHF.R.U32.HI UR4, URZ, UR43, UR8 ;  /* 0x0000002bff042299 */ /* 0x000fe40008011608 */
[----:B------:R-:W-:Y:S02]  /*62a0*/  @UP2 USHF.R.U32.HI UR7, URZ, UR43, UR10 ;  /* 0x0000002bff072299 */ /* 0x000fe4000801160a */
[----:B------:R-:W-:Y:S02]  /*62b0*/  UIMAD UR4, UR41, UR4, URZ ;  /* 0x00000004290472a4 */ /* 0x000fe4000f8e02ff */
[----:B------:R-:W-:Y:S02]  /*62c0*/  UIMAD.WIDE.U32 UR10, UR6, UR42, URZ ;  /* 0x0000002a060a72a5 */ /* 0x000fe4000f8e00ff */
[----:B------:R-:W-:Y:S02]  /*62d0*/  USEL UR5, UR38, UR5, !UP1 ;  /* 0x0000000526057287 */ /* 0x000fe4000c800000 */
[----:B------:R-:W-:Y:S02]  /*62e0*/  UIMAD UR8, UR41, UR7, URZ ;  /* 0x00000007290872a4 */ /* 0x000fe4000f8e02ff */
[----:B------:R-:W-:Y:S03]  /*62f0*/  UISETP.GE.AND UP0, UPT, UR6, UR4, UPT ;  /* 0x000000040600728c */ /* 0x000fe6000bf06270 */
[----:B------:R-:W-:Y:S01]  /*6300*/  UMOV UR4, UR11 ;  /* 0x0000000b00047c82 */ /* 0x000fe20008000000 */
[----:B------:R-:W-:Y:S02]  /*6310*/  UISETP.GE.OR UP0, UPT, UR5, UR8, UP0 ;  /* 0x000000080500728c */ /* 0x000fe40008706670 */
[----:B------:R-:W-:Y:S02]  /*6320*/  USHF.R.U32.HI UR4, URZ, UR43, UR4 ;  /* 0x0000002bff047299 */ /* 0x000fe40008011604 */
[----:B------:R-:W-:Y:S02]  /*6330*/  UIMAD.WIDE.U32 UR8, UR5, UR42, URZ ;  /* 0x0000002a050872a5 */ /* 0x000fe4000f8e00ff */
[----:B------:R-:W-:Y:S02]  /*6340*/  USEL UR11, UR6, UR4, !UP2 ;  /* 0x00000004060b7287 */ /* 0x000fe4000d000000 */
[----:B------:R-:W-:Y:S02]  /*6350*/  UIADD3 UR8, UPT, UPT, -UR5, URZ, URZ ;  /* 0x000000ff05087290 */ /* 0x000fe4000fffe1ff */
[----:B------:R-:W-:Y:S01]  /*6360*/  UIADD3 UR10, UPT, UPT, -UR11, URZ, URZ ;  /* 0x000000ff0b0a7290 */ /* 0x000fe2000fffe1ff */
[----:B------:R-:W-:Y:S01]  /*6370*/  @!UP0 UMOV UR4, UR9 ;  /* 0x0000000900048c82 */ /* 0x000fe20008000000 */
[----:B------:R-:W-:Y:S02]  /*6380*/  UIADD3 UR9, UPT, UPT, -UR6, URZ, URZ ;  /* 0x000000ff06097290 */ /* 0x000fe4000fffe1ff */
[----:B------:R-:W-:Y:S02]  /*6390*/  @!UP0 USHF.R.U32.HI UR4, URZ, UR43, UR4 ;  /* 0x0000002bff048299 */ /* 0x000fe40008011604 */
[----:B------:R-:W-:Y:S02]  /*63a0*/  UIMAD UR10, UR41, UR10, UR6 ;  /* 0x0000000a290a72a4 */ /* 0x000fe4000f8e0206 */
[----:B------:R-:W-:Y:S04]  /*63b0*/  @!UP0 USEL UR4, UR5, UR4, !UP2 ;  /* 0x0000000405048287 */ /* 0x000fe8000d000000 */
[----:B------:R-:W-:Y:S02]  /*63c0*/  @!UP0 UIMAD UR10, UR7, UR10, UR4 ;  /* 0x0000000a070a82a4 */ /* 0x000fe4000f8e0204 */
[----:B------:R-:W-:Y:S02]  /*63d0*/  @!UP0 UIADD3 UR11, UPT, UPT, UR11, -UR4, URZ ;  /* 0x800000040b0b8290 */ /* 0x000fe4000fffe0ff */
[----:B------:R-:W-:Y:S02]  /*63e0*/  UIMAD UR7, UR44, UR8, UR38 ;  /* 0x000000082c0772a4 */ /* 0x000fe4000f8e0226 */
[----:B------:R-:W-:Y:S02]  /*63f0*/  @!UP0 UIMAD UR6, UR11, UR41, UR5 ;  /* 0x000000290b0682a4 */ /* 0x000fe4000f8e0205 */
[----:B------:R-:W-:Y:S01]  /*6400*/  UIMAD UR4, UR54, UR9, UR37 ;  /* 0x00000009360472a4 */ /* 0x000fe2000f8e0225 */
[----:B------:R-:W-:Y:S02]  /*6410*/  @!UP0 UMOV UR5, UR10 ;  /* 0x0000000a00058c82 */ /* 0x000fe40008000000 */
[----:B------:R-:W-:Y:S02]  /*6420*/  UIMAD UR38, UR5, UR44, UR7 ;  /* 0x0000002c052672a4 */ /* 0x000fe4000f8e0207 */
[----:B------:R-:W-:Y:S11]  /*6430*/  UIMAD UR37, UR6, UR54, UR4 ;  /* 0x00000036062572a4 */ /* 0x000ff6000f8e0204 */
[----:B------:R-:W-:Y:S01]  /*6440*/  @!UPT UIADD3 URZ, UPT, UPT, URZ, URZ, URZ ;  /* 0x000000fffffff290 */ /* 0x000fe2000fffe0ff */
.L_x_113:
[----:B------:R-:W-:Y:S01]  /*6450*/  UISETP.NE.AND UP0, UPT, UR40, 0x1, UPT ;  /* 0x000000012800788c */ /* 0x000fe2000bf05270 */
[----:B------:R-:W-:Y:S01]  /*6460*/  ISETP.NE.U32.AND P1, PT, R50, RZ, PT ;  /* 0x000000ff3200720c */ /* 0x000fe20003f25070 */
[----:B------:R-:W-:Y:S02]  /*6470*/  UISETP.NE.U32.AND UP3, UPT, UR60, URZ, UPT ;  /* 0x000000ff3c00728c */ /* 0x000fe4000bf65070 */
[----:B------:R-:W-:Y:S01]  /*6480*/  UISETP.NE.AND UP4, UPT, UR62, URZ, UPT ;  /* 0x000000ff3e00728c */ /* 0x000fe2000bf85270 */
[----:B------:R-:W-:Y:S01]  /*6490*/  ISETP.NE.AND.EX P1, PT, R51, RZ, PT, P1 ;  /* 0x000000ff3300720c */ /* 0x000fe20003f25310 */
[----:B------:R-:W-:Y:S04]  /*64a0*/  UISETP.NE.AND.EX UP3, UPT, UR61, URZ, UPT, UP3 ;  /* 0x000000ff3d00728c */ /* 0x000fe8000bf65330 */
[----:B------:R-:W-:Y:S01]  /*64b0*/  PLOP3.LUT P2, PT, PT, PT, UP4, 0x80, 0x8 ;  /* 0x000000000008781c */ /* 0x000fe20003f4f048 */
[----:B------:R-:W2:Y:S01]  /*64c0*/  @!UP0 LDCU.128 UR12, c[0x0][0xb10] ;  /* 0x00016200ff0c87ac */ /* 0x000ea20008000c00 */
[----:B------:R-:W3:Y:S01]  /*64d0*/  @!UP0 LDCU UR5, c[0x0][0xb0c] ;  /* 0x00016180ff0587ac */ /* 0x000ee20008000800 */
[----:B------:R-:W4:Y:S01]  /*64e0*/  @!UP0 LDCU UR10, c[0x0][0xb20] ;  /* 0x00016400ff0a87ac */ /* 0x000f220008000800 */
[----:B--2---:R-:W-:Y:S02]  /*64f0*/  UIMAD.WIDE.U32 UR8, UR38, UR12, URZ ;  /* 0x0000000c260872a5 */ /* 0x004fe4000f8e00ff */
[----:B------:R-:W-:Y:S02]  /*6500*/  UIMAD.WIDE.U32 UR6, UR37, UR15, URZ ;  /* 0x0000000f250672a5 */ /* 0x000fe4000f8e00ff */
[----:B------:R-:W-:Y:S03]  /*6510*/  @!UP0 UISETP.NE.AND UP1, UPT, UR14, 0x1, UPT ;  /* 0x000000010e00888c */ /* 0x000fe6000bf25270 */
[----:B------:R-:W-:Y:S01]  /*6520*/  @!UP0 UMOV UR4, UR9 ;  /* 0x0000000900048c82 */ /* 0x000fe20008000000 */
[----:B---3--:R-:W-:Y:S02]  /*6530*/  @!UP0 UISETP.NE.AND UP2, UPT, UR5, 0x1, UPT ;  /* 0x000000010500888c */ /* 0x008fe4000bf45270 */
[----:B------:R-:W-:Y:S01]  /*6540*/  @!UP0 USHF.R.U32.HI UR4, URZ, UR13, UR4 ;  /* 0x0000000dff048299 */ /* 0x000fe20008011604 */
[----:B------:R-:W-:Y:S02]  /*6550*/  @!UP0 UMOV UR6, UR7 ;  /* 0x0000000700068c82 */ /* 0x000fe40008000000 */
[----:B----4-:R-:W-:Y:S02]  /*6560*/  @!UP0 USHF.R.U32.HI UR6, URZ, UR10, UR6 ;  /* 0x0000000aff068299 */ /* 0x010fe40008011606 */
[----:B------:R-:W-:Y:S02]  /*6570*/  @!UP0 USEL UR7, UR38, UR4, !UP2 ;  /* 0x0000000426078287 */ /* 0x000fe4000d000000 */
[----:B------:R-:W-:Y:S04]  /*6580*/  @!UP0 USEL UR6, UR37, UR6, !UP1 ;  /* 0x0000000625068287 */ /* 0x000fe8000c800000 */
[----:B------:R-:W-:Y:S02]  /*6590*/  @!UP0 UIADD3 UR4, UPT, UPT, -UR7, UR6, URZ ;  /* 0x0000000607048290 */ /* 0x000fe4000fffe1ff */
[----:B------:R-:W-:Y:S02]  /*65a0*/  @!UP0 UIADD3 UR6, UPT, UPT, UR7, -UR6, URZ ;  /* 0x8000000607068290 */ /* 0x000fe4000fffe0ff */
[----:B------:R-:W-:Y:S02]  /*65b0*/  @!UP0 UIMAD UR38, UR4, UR5, UR38 ;  /* 0x00000005042682a4 */ /* 0x000fe4000f8e0226 */
[----:B------:R-:W-:Y:S01]  /*65c0*/  @!UP0 UIMAD UR37, UR6, UR14, UR37 ;  /* 0x0000000e062582a4 */ /* 0x000fe2000f8e0225 */
[----:B------:R-:W-:Y:S11]  /*65d0*/  BRA.U !UP3, `(.L_x_114) ;  /* 0x000000010b407547 */ /* 0x000ff6000b800000 */
[----:B------:R-:W-:Y:S01]  /*65e0*/  UISETP.NE.U32.AND UP0, UPT, UR56, URZ, UPT ;  /* 0x000000ff3800728c */ /* 0x000fe2000bf05070 */
[----:B------:R-:W-:Y:S01]  /*65f0*/  HFMA2 R53, -RZ, RZ, 0, 5.9604644775390625e-08 ;  /* 0x00000001ff357431 */ /* 0x000fe200000001ff */
[----:B------:R-:W2:Y:S01]  /*6600*/  LDCU.64 UR8, c[0x0][0x358] ;  /* 0x00006b00ff0877ac */ /* 0x000ea20008000a00 */
[----:B-1----:R-:W-:Y:S01]  /*6610*/  IMAD.MOV.U32 R0, RZ, RZ, 0x1 ;  /* 0x00000001ff007424 */ /* 0x002fe200078e00ff */
[----:B------:R-:W-:Y:S06]  /*6620*/  UISETP.NE.AND.EX UP0, UPT, UR57, URZ, UPT, UP0 ;  /* 0x000000ff3900728c */ /* 0x000fec000bf05300 */
[----:B------:R-:W-:Y:S05]  /*6630*/  PLOP3.LUT P0, PT, PT, PT, UP0, 0x80, 0x8 ;  /* 0x000000000008781c */ /* 0x000fea0003f0f008 */
[----:B------:R-:W1:Y:S01]  /*6640*/  @UP0 LDCU.64 UR4, c[0x0][0x888] ;  /* 0x00011100ff0407ac */ /* 0x000e620008000a00 */
[----:B------:R-:W-:Y:S07]  /*6650*/  @UP0 UIMAD UR6, UR36, UR60, URZ ;  /* 0x0000003c240602a4 */ /* 0x000fee000f8e02ff */
[----:B------:R-:W-:Y:S01]  /*6660*/  @!P0 PRMT R53, R0, 0x7610, R53 ;  /* 0x0000761000358816 */ /* 0x000fe20000000035 */
[----:B-1----:R-:W-:Y:S06]  /*6670*/  @UP0 UIMAD.WIDE UR4, UR6, 0x4, UR4 ;  /* 0x00000004060408a5 */ /* 0x002fec000f8e0204 */
[----:B------:R-:W-:Y:S02]  /*6680*/  IMAD.U32 R4, RZ, RZ, UR4 ;  /* 0x00000004ff047e24 */ /* 0x000fe4000f8e00ff */
[----:B------:R-:W-:Y:S05]  /*6690*/  IMAD.U32 R5, RZ, RZ, UR5 ;  /* 0x00000005ff057e24 */ /* 0x000fea000f8e00ff */
[----:B--2---:R-:W2:Y:S02]  /*66a0*/  @P0 LDG.E R4, desc[UR8][R4.64] ;  /* 0x0000000804040981 */ /* 0x004ea4000c1e1900 */
[----:B--2---:R-:W-:Y:S11]  /*66b0*/  @P0 R2UR UR45, R4 ;  /* 0x00000000042d02ca */ /* 0x004ff600000e0000 */
[----:B------:R-:W-:Y:S03]  /*66c0*/  @!UPT UIADD3 URZ, UPT, UPT, URZ, URZ, URZ ;  /* 0x000000fffffff290 */ /* 0x000fe6000fffe0ff */
[----:B------:R-:W2:Y:S02]  /*66d0*/  @!UP0 LDCU UR45, c[0x0][0x880] ;  /* 0x00011000ff2d87ac */ /* 0x000ea40008000800 */
.L_x_114:
[----:B------:R-:W-:Y:S05]  /*66e0*/  @!P1 BRA `(.L_x_115) ;  /* 0x0000000000249947 */ /* 0x000fea0003800000 */
[----:B------:R-:W-:Y:S01]  /*66f0*/  ISETP.NE.U32.AND P0, PT, R48, RZ, PT ;  /* 0x000000ff3000720c */ /* 0x000fe20003f05070 */
[----:B------:R-:W3:Y:S03]  /*6700*/  LDCU.64 UR4, c[0x0][0x358] ;  /* 0x00006b00ff0477ac */ /* 0x000ee60008000a00 */
[----:B------:R-:W-:Y:S11]  /*6710*/  ISETP.NE.AND.EX P0, PT, R49, RZ, PT, P0 ;  /* 0x000000ff3100720c */ /* 0x000ff60003f05300 */
[----:B------:R-:W-:Y:S02]  /*6720*/  @!UPT UIADD3 URZ, UPT, UPT, URZ, URZ, URZ ;  /* 0x000000fffffff290 */ /* 0x000fe4000fffe0ff */
[----:B------:R-:W4:Y:S01]  /*6730*/  @P0 LDC.64 R4, c[0x0][0x8a8] ;  /* 0x00022a00ff040b82 */ /* 0x000f220000000a00 */
[----:B-1----:R-:W-:Y:S04]  /*6740*/  @P0 IMAD R0, R50, UR36, RZ ;  /* 0x0000002432000c24 */ /* 0x002fe8000f8e02ff */
[----:B----4-:R-:W-:Y:S05]  /*6750*/  @P0 IMAD.WIDE R4, R0, 0x4, R4 ;  /* 0x0000000400040825 */ /* 0x010fea00078e0204 */
[----:B---3-5:R3:W5:Y:S02]  /*6760*/  @P0 LDG.E R16, desc[UR4][R4.64] ;  /* 0x0000000404100981 */ /* 0x028764000c1e1900 */
[----:B---3--:R-:W4:Y:S02]  /*6770*/  @!P0 LDC R16, c[0x0][0x8a0] ;  /* 0x00022800ff108b82 */ /* 0x008f240000000800 */
.L_x_115:
[----:B------:R-:W-:Y:S01]  /*6780*/  UISETP.NE.AND UP4, UPT, UR62, URZ, UPT ;  /* 0x000000ff3e00728c */ /* 0x000fe2000bf85270 */
[----:B--2---:R-:W-:Y:S01]  /*6790*/  @P2 FSETP.NEU.AND P1, PT, RZ, UR45, PT ;  /* 0x0000002dff002c0b */ /* 0x004fe2000bf2d000 */
[----:B------:R-:W-:Y:S01]  /*67a0*/  UPLOP3.LUT UP2, UPT, UPT, UPT, UPT, 0x40, 0x4 ;  /* 0x000000000004789c */ /* 0x000fe20003f4e870 */
[----:B------:R-:W-:Y:S01]  /*67b0*/  @P2 LOP3.LUT P0, RZ, R53, 0xff, RZ, 0xc0, !PT ;  /* 0x000000ff35ff2812 */ /* 0x000fe2000780c0ff */
[----:B------:R-:W-:Y:S01]  /*67c0*/  ULEA UR47, UR39, UR46, 0x3 ;  /* 0x0000002e272f7291 */ /* 0x000fe2000f8e18ff */
[----:B------:R-:W-:Y:S01]  /*67d0*/  SHF.L.U32 R3, R59, 0x1f, RZ ;  /* 0x0000001f3b037819 */ /* 0x000fe200000006ff */
[----:B------:R-:W-:Y:S01]  /*67e0*/  VIADD R56, R56, 0x1 ;  /* 0x0000000138387836 */ /* 0x000fe20000000000 */
[----:B------:R-:W-:Y:S02]  /*67f0*/  CS2R R46, SRZ ;  /* 0x00000000002e7805 */ /* 0x000fe4000001ff00 */
[----:B------:R-:W-:Y:S02]  /*6800*/  CS2R R22, SRZ ;  /* 0x0000000000167805 */ /* 0x000fe4000001ff00 */
[----:B------:R-:W-:Y:S01]  /*6810*/  CS2R R18, SRZ ;  /* 0x0000000000127805 */ /* 0x000fe2000001ff00 */
[----:B------:R-:W2:Y:S01]  /*6820*/  @UP4 LDCU.64 UR4, c[0x0][0x888] ;  /* 0x00011100ff0447ac */ /* 0x000ea20008000a00 */
[----:B------:R-:W-:Y:S02]  /*6830*/  @UP4 UPLOP3.LUT UP2, UPT, UPT, UPT, UP3, 0x80, 0x8 ;  /* 0x000000000008489c */ /* 0x000fe40003f4f030 */
[----:B--2---:R-:W-:Y:S04]  /*6840*/  @UP4 UISETP.NE.U32.AND UP0, UPT, UR4, URZ, UPT ;  /* 0x000000ff0400428c */ /* 0x004fe8000bf05070 */
[----:B------:R-:W-:Y:S03]  /*6850*/  @UP4 UISETP.NE.AND.EX UP1, UPT, UR5, URZ, UPT, UP0 ;  /* 0x000000ff0500428c */ /* 0x000fe6000bf25300 */
[----:B------:R-:W-:Y:S01]  /*6860*/  @P2 VOTEU.ANY UP0, P1 ;  /* 0x0000000000ff2886 */ /* 0x000fe20000800100 */
[----:B------:R-:W-:Y:S02]  /*6870*/  @UP4 USEL UR4, URZ, 0xffffffff, UP0 ;  /* 0xffffffffff044887 */ /* 0x000fe40008000000 */
[----:B------:R-:W-:Y:S01]  /*6880*/  @UP4 USEL UR5, URZ, 0xffffffff, UP1 ;  /* 0xffffffffff054887 */ /* 0x000fe20008800000 */
[----:B------:R-:W-:Y:S01]  /*6890*/  @P2 VOTEU.ANY UP0, P0 ;  /* 0x0000000000ff2886 */ /* 0x000fe20000000100 */
[----:B------:R-:W-:Y:S02]  /*68a0*/  PLOP3.LUT P2, PT, PT, PT, PT, 0x8, 0x80 ;  /* 0x000000000080781c */ /* 0x000fe40003f4e170 */
[----:B------:R-:W-:Y:S04]  /*68b0*/  @UP2 USEL UR4, UR5, UR4, !UP0 ;  /* 0x0000000405042287 */ /* 0x000fe8000c000000 */
[----:B------:R-:W-:Y:S04]  /*68c0*/  @UP4 ULOP3.LUT UR4, UR4, 0x1, URZ, 0xc0, !UPT ;  /* 0x0000000104044892 */ /* 0x000fe8000f8ec0ff */
[----:B------:R-:W-:Y:S06]  /*68d0*/  UISETP.NE.U32.OR UP0, UPT, UR4, 0x1, !UP4 ;  /* 0x000000010400788c */ /* 0x000fec000e705470 */
[----:B------:R-:W-:Y:S11]  /*68e0*/  PLOP3.LUT P0, PT, PT, PT, UP0, 0x80, 0x8 ;  /* 0x000000000008781c */ /* 0x000ff60003f0f008 */
[----:B------:R-:W-:Y:S02]  /*68f0*/  @!UPT UIADD3 URZ, UPT, UPT, URZ, URZ, URZ ;  /* 0x000000fffffff290 */ /* 0x000fe4000fffe0ff */
[----:B-1----:R-:W-:Y:S04]  /*6900*/  @P0 SHF.L.U32 R0, R57, 0x1f, RZ ;  /* 0x0000001f39000819 */ /* 0x002fe800000006ff */
[----:B------:R-:W1:Y:S01]  /*6910*/  @P0 SYNCS.PHASECHK.TRANS64.TRYWAIT P1, [UR46+0x1f0], R0 ;  /* 0x0001f000ff0005a7 */ /* 0x000e62000802112e */
[----:B------:R2:W3:Y:S01]  /*6920*/  SYNCS.PHASECHK.TRANS64.TRYWAIT P3, [UR47+0x230], R3 ;  /* 0x00023003ff0075a7 */ /* 0x0004e2000806112f */
[----:B-1----:R-:W-:Y:S01]  /*6930*/  @P0 PLOP3.LUT P2, PT, P1, PT, PT, 0x8, 0x80 ;  /* 0x000000000080081c */ /* 0x002fe20000f4e170 */
[----:B------:R-:W-:Y:S01]  /*6940*/  @!UPT UIADD3 URZ, UPT, UPT, URZ, URZ, URZ ;  /* 0x000000fffffff290 */ /* 0x000fe2000fffe0ff */
[----:B--23--:R-:W-:Y:S11]  /*6950*/  BRA.U !UP0, `(.L_x_116) ;  /* 0x00000001088c7547 */ /* 0x00cff6000b800000 */
[----:B------:R-:W-:Y:S02]  /*6960*/  FSETP.NEU.AND P1, PT, RZ, UR45, PT ;  /* 0x0000002dff007c0b */ /* 0x000fe4000bf2d000 */
[----:B------:R-:W-:Y:S01]  /*6970*/  LOP3.LUT P0, RZ, R53, 0xff, RZ, 0xc0, !PT ;  /* 0x000000ff35ff7812 */ /* 0x000fe2000780c0ff */
[----:B------:R-:W-:Y:S01]  /*6980*/  @!UPT UIADD3 URZ, UPT, UPT, URZ, URZ, URZ ;  /* 0x000000fffffff290 */ /* 0x000fe2000fffe0ff */
[----:B------:R-:W-:Y:S11]  /*6990*/  @!P2 BRA `(.L_x_117) ;  /* 0x00000000000ca947 */ /* 0x000ff60003800000 */
[----:B------:R-:W-:Y:S04]  /*69a0*/  SHF.L.U32 R4, R57, 0x1f, RZ ;  /* 0x0000001f39047819 */ /* 0x000fe800000006ff */
[----:B------:R-:W1:Y:S02]  /*69b0*/  SYNCS.PHASECHK.TRANS64.TRYWAIT P2, [UR46+0x1f0], R4 ;  /* 0x0001f004ff0075a7 */ /* 0x000e64000804112e */
[----:B-1----:R-:W-:Y:S05]  /*69c0*/  @!P2 BRA `(.L_x_118) ;  /* 0x000000200098a947 */ /* 0x002fea0003800000 */
.L_x_117:
[----:B------:R-:W-:Y:S01]  /*69d0*/  UISETP.NE.U32.AND UP0, UPT, UR56, URZ, UPT ;  /* 0x000000ff3800728c */ /* 0x000fe2000bf05070 */
[----:B------:R-:W-:Y:S02]  /*69e0*/  CS2R R18, SRZ ;  /* 0x0000000000127805 */ /* 0x000fe4000001ff00 */
[----:B------:R-:W-:Y:S02]  /*69f0*/  CS2R R22, SRZ ;  /* 0x0000000000167805 */ /* 0x000fe4000001ff00 */
[----:B------:R-:W-:Y:S01]  /*6a00*/  CS2R R46, SRZ ;  /* 0x00000000002e7805 */ /* 0x000fe2000001ff00 */
[----:B------:R-:W-:Y:S01]  /*6a10*/  UISETP.NE.AND.EX UP0, UPT, UR57, URZ, UPT, UP0 ;  /* 0x000000ff3900728c */ /* 0x000fe2000bf05300 */
[----:B------:R-:W2:Y:S01]  /*6a20*/  S2UR UR6, SR_CgaCtaId ;  /* 0x00000000000679c3 */ /* 0x000ea20000008800 */
[----:B------:R-:W-:Y:S01]  /*6a30*/  VOTEU.ANY UP1, P1 ;  /* 0x0000000000ff7886 */ /* 0x000fe20000820100 */
[----:B------:R-:W-:Y:S01]  /*6a40*/  USEL UR4, URZ, 0xffffffff, UP1 ;  /* 0xffffffffff047887 */ /* 0x000fe20008800000 */
[----:B------:R-:W-:Y:S01]  /*6a50*/  LOP3.LUT R57, R57, 0x1, RZ, 0x3c, !PT ;  /* 0x0000000139397812 */ /* 0x000fe200078e3cff */
[----:B------:R-:W-:Y:S02]  /*6a60*/  USEL UR5, URZ, 0xffffffff, UP0 ;  /* 0xffffffffff057887 */ /* 0x000fe40008000000 */
[----:B------:R-:W-:Y:S02]  /*6a70*/  VOTEU.ANY UP0, P0 ;  /* 0x0000000000ff7886 */ /* 0x000fe40000000100 */
[----:B------:R-:W-:Y:S04]  /*6a80*/  @UP3 USEL UR4, UR5, UR4, !UP0 ;  /* 0x0000000405043287 */ /* 0x000fe8000c000000 */
[----:B------:R-:W-:Y:S04]  /*6a90*/  ULOP3.LUT UR4, UR4, 0x1, URZ, 0xc0, !UPT ;  /* 0x0000000104047892 */ /* 0x000fe8000f8ec0ff */
[----:B------:R-:W-:Y:S02]  /*6aa0*/  UISETP.NE.U32.AND UP0, UPT, UR4, 0x1, UPT ;  /* 0x000000010400788c */ /* 0x000fe4000bf05070 */
[----:B------:R-:W-:Y:S04]  /*6ab0*/  UIADD3 UR4, UPT, UPT, UR46, 0x1f8, URZ ;  /* 0x000001f82e047890 */ /* 0x000fe8000fffe0ff */
[----:B------:R-:W-:Y:S01]  /*6ac0*/  PLOP3.LUT P0, PT, PT, PT, UP0, 0x80, 0x8 ;  /* 0x000000000008781c */ /* 0x000fe20003f0f008 */
[----:B--2---:R-:W-:Y:S11]  /*6ad0*/  UPRMT UR4, UR6, 0x654, UR4 ;  /* 0x0000065406047896 */ /* 0x004ff60008000004 */
[----:B------:R-:W-:Y:S01]  /*6ae0*/  @!UPT UIADD3 URZ, UPT, UPT, URZ, URZ, URZ ;  /* 0x000000fffffff290 */ /* 0x000fe2000fffe0ff */
[----:B------:R2:W3:Y:S04]  /*6af0*/  @P0 LDS.64 R18, [R52+UR46+0x300] ;  /* 0x0003002e34120984 */ /* 0x0004e80008000a00 */
[----:B------:R2:W1:Y:S04]  /*6b00*/  @P0 LDS.64 R22, [R52+UR46+0x700] ;  /* 0x0007002e34160984 */ /* 0x0004680008000a00 */
[----:B------:R2:W1:Y:S01]  /*6b10*/  @P0 LDS.64 R46, [R52+UR46+0xb00] ;  /* 0x000b002e342e0984 */ /* 0x0004620008000a00 */
[----:B------:R-:W-:Y:S01]  /*6b20*/  @!PT LDS RZ, [RZ] ;  /* 0x00000000fffff984 */ /* 0x000fe20000000800 */
[----:B------:R-:W-:Y:S01]  /*6b30*/  @!PT LDS RZ, [RZ] ;  /* 0x00000000fffff984 */ /* 0x000fe20000000800 */
[----:B------:R-:W-:Y:S01]  /*6b40*/  @!PT LDS RZ, [RZ] ;  /* 0x00000000fffff984 */ /* 0x000fe20000000800 */
[----:B------:R-:W-:Y:S01]  /*6b50*/  @!PT LDS RZ, [RZ] ;  /* 0x00000000fffff984 */ /* 0x000fe20000000800 */
[----:B------:R4:W-:Y:S06]  /*6b60*/  MEMBAR.ALL.CTA ;  /* 0x0000000000007992 */ /* 0x0009ec0000008000 */
[----:B----4-:R-:W4:Y:S02]  /*6b70*/  FENCE.VIEW.ASYNC.S ;  /* 0x00000000000073c6 */ /* 0x010f240000000000 */
[----:B----4-:R-:W-:Y:S01]  /*6b80*/  SYNCS.ARRIVE.TRANS64.RED.A1T0 RZ, [UR4], RZ ;  /* 0x000000ffffff79a7 */ /* 0x010fe20008100404 */
.L_x_116:
[----:B------:R-:W-:Y:S05]  /*6b90*/  @P3 BRA `(.L_x_119) ;  /* 0x0000000000083947 */ /* 0x000fea0003800000 */
[----:B------:R-:W4:Y:S02]  /*6ba0*/  SYNCS.PHASECHK.TRANS64.TRYWAIT P0, [UR47+0x230], R3 ;  /* 0x00023003ff0075a7 */ /* 0x000f24000800112f */
[----:B----4-:R-:W-:Y:S05]  /*6bb0*/  @!P0 BRA `(.L_x_120) ;  /* 0x0000002000348947 */ /* 0x010fea0003800000 */
.L_x_119:
[----:B------:R-:W-:Y:S04]  /*6bc0*/  ULEA.HI UR4, UR39, UR39, URZ, 0x1 ;  /* 0x0000002727047291 */ /* 0x000fe8000f8f08ff */
[----:B------:R-:W-:Y:S02]  /*6bd0*/  USHF.R.U32.HI UR5, URZ, 0x1, UR4 ;  /* 0x00000001ff057899 */ /* 0x000fe40008011604 */
[----:B------:R-:W-:Y:S04]  /*6be0*/  ULOP3.LUT UR4, UR4, 0xffe, URZ, 0xc0, !UPT ;  /* 0x00000ffe04047892 */ /* 0x000fe8000f8ec0ff */
[----:B------:R-:W-:Y:S01]  /*6bf0*/  UIADD3 UR4, UPT, UPT, -UR4, UR39, URZ ;  /* 0x0000002704047290 */ /* 0x000fe2000fffe1ff */
[----:B-1----:R-:W-:Y:S04]  /*6c00*/  IMAD.U32 R0, RZ, RZ, UR5 ;  /* 0x00000005ff007e24 */ /* 0x002fe8000f8e00ff */
[----:B------:R-:W-:Y:S01]  /*6c10*/  IMAD R0, R0, 0x30, R2 ;  /* 0x0000003000007824 */ /* 0x000fe200078e0202 */
[----:B------:R-:W-:Y:S05]  /*6c20*/  MOV R17, UR4 ;  /* 0x0000000400117c02 */ /* 0x000fea0008000f00 */
[----:B------:R-:W-:Y:S05]  /*6c30*/  IMAD R17, R17, 0x100000, R0 ;  /* 0x0010000011117824 */ /* 0x000fea00078e0200 */
[----:B------:R-:W-:Y:S04]  /*6c40*/  SHF.R.U32.HI R0, RZ, 0x15, R17 ;  /* 0x00000015ff007819 */ /* 0x000fe80000011611 */
[----:B------:R-:W-:Y:S11]  /*6c50*/  LOP3.LUT P0, RZ, R0, 0x3, R54, 0x48, !PT ;  /* 0x0000000300ff7812 */ /* 0x000ff60007804836 */
[----:B------:R-:W-:Y:S02]  /*6c60*/  @!UPT UIADD3 URZ, UPT, UPT, URZ, URZ, URZ ;  /* 0x000000fffffff290 */ /* 0x000fe4000fffe0ff */
[----:B------:R-:W-:Y:S05]  /*6c70*/  @!P0 BRA `(.L_x_121) ;  /* 0x0000000000408947 */ /* 0x000fea0003800000 */
[----:B------:R-:W1:Y:S01]  /*6c80*/  LDCU.64 UR8, c[0x4][0x68] ;  /* 0x01000d00ff0877ac */ /* 0x000e620008000a00 */
[----:B------:R-:W-:Y:S01]  /*6c90*/  MOV R15, 0x0 ;  /* 0x00000000000f7802 */ /* 0x000fe20000000f00 */
[----:B------:R-:W-:Y:S02]  /*6ca0*/  HFMA2 R12, -RZ, RZ, 0, 5.9604644775390625e-08 ;  /* 0x00000001ff0c7431 */ /* 0x000fe400000001ff */
[----:B------:R-:W-:Y:S02]  /*6cb0*/  IMAD.MOV.U32 R8, RZ, RZ, 0x192 ;  /* 0x00000192ff087424 */ /* 0x000fe400078e00ff */
[----:B------:R-:W-:Y:S01]  /*6cc0*/  IMAD.MOV.U32 R13, RZ, RZ, RZ ;  /* 0x000000ffff0d7224 */ /* 0x000fe200078e00ff */
[----:B------:R-:W2:Y:S01]  /*6cd0*/  LDCU.64 UR6, c[0x4][0x70] ;  /* 0x01000e00ff0677ac */ /* 0x000ea20008000a00 */
[----:B------:R-:W3:Y:S01]  /*6ce0*/  LDC.64 R14, c[0x4][R15] ;  /* 0x010000000f0e7b82 */ /* 0x000ee20000000a00 */
[----:B------:R-:W4:Y:S01]  /*6cf0*/  LDCU.64 UR4, c[0x4][0x8] ;  /* 0x01000100ff0477ac */ /* 0x000f220008000a00 */
[----:B-1----:R-:W-:Y:S01]  /*6d00*/  MOV R5, UR9 ;  /* 0x0000000900057c02 */ /* 0x002fe20008000f00 */
[----:B------:R-:W-:Y:S01]  /*6d10*/  IMAD.U32 R4, RZ, RZ, UR8 ;  /* 0x00000008ff047e24 */ /* 0x000fe2000f8e00ff */
[----:B--2---:R-:W-:Y:S01]  /*6d20*/  MOV R7, UR7 ;  /* 0x0000000700077c02 */ /* 0x004fe20008000f00 */
[----:B------:R-:W-:Y:S01]  /*6d30*/  IMAD.U32 R6, RZ, RZ, UR6 ;  /* 0x00000006ff067e24 */ /* 0x000fe2000f8e00ff */
[----:B----4-:R-:W-:Y:S01]  /*6d40*/  MOV R11, UR5 ;  /* 0x00000005000b7c02 */ /* 0x010fe20008000f00 */
[----:B------:R-:W-:Y:S02]  /*6d50*/  IMAD.U32 R10, RZ, RZ, UR4 ;  /* 0x00000004ff0a7e24 */ /* 0x000fe4000f8e00ff */
[----:B------:R-:W-:Y:S07]  /*6d60*/  LEPC R20, `(.L_x_121) ;  /* 0x000000001014794e */ /* 0x000fee0000000000 */
[----:B---3-5:R-:W-:Y:S05]  /*6d70*/  CALL.ABS.NOINC R14 ;  /* 0x000000000e007343 */ /* 0x028fea0003c00000 */
.L_x_121:
[----:B------:R-:W-:Y:S05]  /*6d80*/  WARPSYNC.ALL ;  /* 0x0000000000007948 */ /* 0x000fea0003800000 */
[C---:B------:R-:W-:Y:S01]  /*6d90*/  R2UR UR4, R17.reuse ;  /* 0x00000000110472ca */ /* 0x040fe200000e0000 */
[----:B------:R-:W-:Y:S05]  /*6da0*/  VIADD R0, R17, 0x10 ;  /* 0x0000001011007836 */ /* 0x000fea0000000000 */
[----:B------:R-:W-:Y:S04]  /*6db0*/  SHF.R.U32.HI R0, RZ, 0x15, R0 ;  /* 0x00000015ff007819 */ /* 0x000fe80000011600 */
[----:B------:R-:W-:Y:S03]  /*6dc0*/  LOP3.LUT P0, RZ, R0, 0x3, R54, 0x48, !PT ;  /* 0x0000000300ff7812 */ /* 0x000fe60007804836 */
[----:B------:R-:W1:Y:S01]  /*6dd0*/  LDTM.16dp32bit_t0_t15.x8 R32, tmem[UR4] ;  /* 0x00000004002079ee */ /* 0x000e620008980000 */
[----:B------:R-:W1:Y:S09]  /*6de0*/  LDTM.16dp32bit_t16_t31.x8 R32, tmem[UR4+0x8] ;  /* 0x00000804002079ee */ /* 0x000e7200089a0000 */
[----:B-1----:R-:W-:Y:S05]  /*6df0*/  @!P0 BRA `(.L_x_122) ;  /* 0x0000000000408947 */ /* 0x002fea0003800000 */
        /* <DEDUP_REMOVED lines=16> */
.L_x_122:
[----:B------:R-:W-:Y:S05]  /*6f00*/  WARPSYNC.ALL ;  /* 0x0000000000007948 */ /* 0x000fea0003800000 */
[C---:B------:R-:W-:Y:S01]  /*6f10*/  R2UR UR4, R17.reuse ;  /* 0x00000000110472ca */ /* 0x040fe200000e0000 */
[----:B------:R-:W-:Y:S05]  /*6f20*/  VIADD R0, R17, 0x20 ;  /* 0x0000002011007836 */ /* 0x000fea0000000000 */
[----:B------:R-:W-:Y:S04]  /*6f30*/  SHF.R.U32.HI R0, RZ, 0x15, R0 ;  /* 0x00000015ff007819 */ /* 0x000fe80000011600 */
[----:B------:R-:W-:Y:S03]  /*6f40*/  LOP3.LUT P0, RZ, R0, 0x3, R54, 0x48, !PT ;  /* 0x0000000300ff7812 */ /* 0x000fe60007804836 */
[----:B------:R-:W1:Y:S01]  /*6f50*/  LDTM.16dp32bit_t0_t15.x8 R24, tmem[UR4+0x10] ;  /* 0x00001004001879ee */ /* 0x000e620008980000 */
        /* <DEDUP_REMOVED lines=18> */
.L_x_123:
[----:B------:R-:W-:Y:S01]  /*7080*/  ISETP.NE.AND P0, PT, R60, RZ, PT ;  /* 0x000000ff3c00720c */ /* 0x000fe20003f05270 */
[----:B------:R-:W-:Y:S05]  /*7090*/  WARPSYNC.ALL ;  /* 0x0000000000007948 */ /* 0x000fea0003800000 */
[----:B------:R-:W-:Y:S01]  /*70a0*/  R2UR UR4, R17 ;  /* 0x00000000110472ca */ /* 0x000fe200000e0000 */
[----:B------:R-:W1:Y:S01]  /*70b0*/  S2UR UR5, SR_CgaCtaId ;  /* 0x00000000000579c3 */ /* 0x000e620000008800 */
[----:B---3--:R-:W-:Y:S01]  /*70c0*/  F2FP.F16.E4M3.UNPACK_B R4, R19 ;  /* 0x00000013ff04723e */ /* 0x008fe200020006ff */
[C---:B----45:R-:W-:Y:S01]  /*70d0*/  FMUL R32, R16.reuse, R32 ;  /* 0x0000002010207220 */ /* 0x070fe20000400000 */
[-C--:B------:R-:W-:Y:S01]  /*70e0*/  F2FP.F16.E4M3.UNPACK_B R3, R18.reuse ;  /* 0x00000012ff03723e */ /* 0x080fe200020006ff */
[C---:B------:R-:W-:Y:S01]  /*70f0*/  FMUL R33, R16.reuse, R33 ;  /* 0x0000002110217220 */ /* 0x040fe20000400000 */
[----:B------:R-:W-:Y:S01]  /*7100*/  F2FP.F16.E4M3.UNPACK_B R18, R18.H1 ;  /* 0x00000012ff12723e */ /* 0x000fe200030006ff */
[--C-:B------:R-:W-:Y:S01]  /*7110*/  HADD2.F32 R14, -RZ, R4.reuse.H0_H0 ;  /* 0x20000004ff0e7230 */ /* 0x100fe20000004100 */
[----:B------:R-:W-:Y:S01]  /*7120*/  F2FP.F16.E4M3.UNPACK_B R19, R19.H1 ;  /* 0x00000013ff13723e */ /* 0x000fe200030006ff */
[----:B------:R-:W-:Y:S01]  /*7130*/  HADD2.F32 R15, -RZ, R4.H1_H1 ;  /* 0x30000004ff0f7230 */ /* 0x000fe20000004100 */
[----:B------:R-:W-:Y:S01]  /*7140*/  F2FP.F16.E4M3.UNPACK_B R5, R22 ;  /* 0x00000016ff05723e */ /* 0x000fe200020006ff */
[--C-:B------:R-:W-:Y:S01]  /*7150*/  HADD2.F32 R12, -RZ, R18.reuse.H0_H0 ;  /* 0x20000012ff0c7230 */ /* 0x100fe20000004100 */
[-C--:B------:R-:W-:Y:S01]  /*7160*/  F2FP.F16.E4M3.UNPACK_B R4, R23.reuse ;  /* 0x00000017ff04723e */ /* 0x080fe200020006ff */
[----:B------:R-:W-:Y:S01]  /*7170*/  HADD2.F32 R13, -RZ, R18.H1_H1 ;  /* 0x30000012ff0d7230 */ /* 0x000fe20000004100 */
[----:B------:R-:W-:Y:S01]  /*7180*/  F2FP.F16.E4M3.UNPACK_B R42, R23.H1 ;  /* 0x00000017ff2a723e */ /* 0x000fe200030006ff */
[--C-:B------:R-:W-:Y:S02]  /*7190*/  HADD2.F32 R17, -RZ, R19.reuse.H0_H0 ;  /* 0x20000013ff117230 */ /* 0x100fe40000004100 */
[C---:B------:R-:W-:Y:S01]  /*71a0*/  FMUL R36, R16.reuse, R36 ;  /* 0x0000002410247220 */ /* 0x040fe20000400000 */
[----:B------:R-:W-:Y:S02]  /*71b0*/  HADD2.F32 R18, -RZ, R19.H1_H1 ;  /* 0x30000013ff127230 */ /* 0x000fe40000004100 */
[C---:B------:R-:W-:Y:S01]  /*71c0*/  FMUL R37, R16.reuse, R37 ;  /* 0x0000002510257220 */ /* 0x040fe20000400000 */
        /* <DEDUP_REMOVED lines=8> */
[----:B------:R-:W-:Y:S01]  /*7250*/  LDTM.16dp32bit_t0_t15.x8 R4, tmem[UR4+0x20] ;  /* 0x00002004000479ee */ /* 0x000fe20008980000 */
[----:B------:R-:W3:Y:S01]  /*7260*/  LDTM.16dp32bit_t16_t31.x8 R4, tmem[UR4+0x28] ;  /* 0x00002804000479ee */ /* 0x000ee200089a0000 */
[--C-:B------:R-:W-:Y:S01]  /*7270*/  HADD2.F32 R0, -RZ, R3.reuse.H0_H0 ;  /* 0x20000003ff007230 */ /* 0x100fe20000004100 */
[----:B------:R-:W-:Y:S01]  /*7280*/  NOP ;  /* 0x0000000000007918 */ /* 0x000fe20000000000 */
[----:B------:R-:W-:Y:S01]  /*7290*/  HADD2.F32 R3, -RZ, R3.H1_H1 ;  /* 0x30000003ff037230 */ /* 0x000fe20000004100 */
[----:B------:R-:W-:Y:S01]  /*72a0*/  UIADD3 UR4, UPT, UPT, UR47, 0x250, URZ ;  /* 0x000002502f047890 */ /* 0x000fe2000fffe0ff */
[----:B------:R-:W-:Y:S01]  /*72b0*/  FMUL R34, R16, R34 ;  /* 0x0000002210227220 */ /* 0x000fe20000400000 */
[----:B------:R-:W-:Y:S01]  /*72c0*/  FFMA R32, R0, UR45, R32 ;  /* 0x0000002d00207c23 */ /* 0x000fe20008000020 */
[----:B------:R-:W-:Y:S01]  /*72d0*/  FMUL R35, R16, R35 ;  /* 0x0000002310237220 */ /* 0x000fe20000400000 */
[----:B------:R-:W-:Y:S01]  /*72e0*/  F2FP.F16.E4M3.UNPACK_B R22, R22.H1 ;  /* 0x00000016ff16723e */ /* 0x000fe200030006ff */
[----:B------:R-:W-:Y:S01]  /*72f0*/  FFMA R33, R3, UR45, R33 ;  /* 0x0000002d03217c23 */ /* 0x000fe20008000021 */
[----:B------:R-:W-:Y:S01]  /*7300*/  FFMA R34, R12, UR45, R34 ;  /* 0x0000002d0c227c23 */ /* 0x000fe20008000022 */
[----:B------:R-:W-:Y:S01]  /*7310*/  FFMA R35, R13, UR45, R35 ;  /* 0x0000002d0d237c23 */ /* 0x000fe20008000023 */
[----:B------:R-:W-:Y:S01]  /*7320*/  FFMA R36, R14, UR45, R36 ;  /* 0x0000002d0e247c23 */ /* 0x000fe20008000024 */
[----:B------:R-:W-:Y:S01]  /*7330*/  FFMA R37, R15, UR45, R37 ;  /* 0x0000002d0f257c23 */ /* 0x000fe20008000025 */
[C---:B------:R-:W-:Y:S01]  /*7340*/  FMUL R38, R16.reuse, R38 ;  /* 0x0000002610267220 */ /* 0x040fe20000400000 */
[----:B------:R-:W-:Y:S01]  /*7350*/  F2FP.F16.E4M3.UNPACK_B R44, R46 ;  /* 0x0000002eff2c723e */ /* 0x000fe200020006ff */
[C---:B------:R-:W-:Y:S01]  /*7360*/  FMUL R39, R16.reuse, R39 ;  /* 0x0000002710277220 */ /* 0x040fe20000400000 */
[--C-:B------:R-:W-:Y:S01]  /*7370*/  HADD2.F32 R21, -RZ, R22.reuse.H0_H0 ;  /* 0x20000016ff157230 */ /* 0x100fe20000004100 */
[----:B------:R-:W-:Y:S01]  /*7380*/  F2FP.SATFINITE.E4M3.F32.PACK_AB_MERGE_C R34, R35, R34, RZ ;  /* 0x000000222322723e */ /* 0x000fe200048070ff */
[----:B------:R-:W-:Y:S01]  /*7390*/  FFMA R38, R17, UR45, R38 ;  /* 0x0000002d11267c23 */ /* 0x000fe20008000026 */
[----:B------:R-:W-:Y:S01]  /*73a0*/  FMUL R26, R16, R26 ;  /* 0x0000001a101a7220 */ /* 0x000fe20000400000 */
[----:B------:R-:W-:Y:S02]  /*73b0*/  HADD2.F32 R22, -RZ, R22.H1_H1 ;  /* 0x30000016ff167230 */ /* 0x000fe40000004100 */
[----:B------:R-:W-:Y:S01]  /*73c0*/  FFMA R39, R18, UR45, R39 ;  /* 0x0000002d12277c23 */ /* 0x000fe20008000027 */
[----:B------:R-:W-:Y:S01]  /*73d0*/  FMUL R27, R16, R27 ;  /* 0x0000001b101b7220 */ /* 0x000fe20000400000 */
[----:B------:R-:W-:Y:S01]  /*73e0*/  FFMA R24, R19, UR45, R24 ;  /* 0x0000002d13187c23 */ /* 0x000fe20008000018 */
[----:B------:R-:W-:Y:S01]  /*73f0*/  F2FP.F16.E4M3.UNPACK_B R46, R46.H1 ;  /* 0x0000002eff2e723e */ /* 0x000fe200030006ff */
[----:B------:R-:W-:Y:S01]  /*7400*/  FFMA R25, R20, UR45, R25 ;  /* 0x0000002d14197c23 */ /* 0x000fe20008000019 */
[--C-:B------:R-:W-:Y:S02]  /*7410*/  HADD2.F32 R41, -RZ, R42.reuse.H0_H0 ;  /* 0x2000002aff297230 */ /* 0x100fe40000004100 */
[----:B------:R-:W-:Y:S01]  /*7420*/  FFMA R26, R21, UR45, R26 ;  /* 0x0000002d151a7c23 */ /* 0x000fe2000800001a */
[----:B------:R-:W-:Y:S01]  /*7430*/  FMUL R30, R16, R30 ;  /* 0x0000001e101e7220 */ /* 0x000fe20000400000 */
[----:B------:R-:W-:Y:S01]  /*7440*/  HADD2.F32 R42, -RZ, R42.H1_H1 ;  /* 0x3000002aff2a7230 */ /* 0x000fe20000004100 */
[----:B------:R-:W-:Y:S01]  /*7450*/  F2FP.F16.E4M3.UNPACK_B R3, R47 ;  /* 0x0000002fff03723e */ /* 0x000fe200020006ff */
[--C-:B------:R-:W-:Y:S02]  /*7460*/  HADD2.F32 R43, -RZ, R44.reuse.H0_H0 ;  /* 0x2000002cff2b7230 */ /* 0x100fe40000004100 */
[----:B------:R-:W-:Y:S01]  /*7470*/  FFMA R27, R22, UR45, R27 ;  /* 0x0000002d161b7c23 */ /* 0x000fe2000800001b */
[C---:B------:R-:W-:Y:S01]  /*7480*/  FMUL R31, R16.reuse, R31 ;  /* 0x0000001f101f7220 */ /* 0x040fe20000400000 */
[----:B------:R-:W-:Y:S01]  /*7490*/  FFMA R28, R23, UR45, R28 ;  /* 0x0000002d171c7c23 */ /* 0x000fe2000800001c */
[----:B------:R-:W-:Y:S02]  /*74a0*/  HADD2.F32 R44, -RZ, R44.H1_H1 ;  /* 0x3000002cff2c7230 */ /* 0x000fe40000004100 */
[----:B---3--:R-:W-:Y:S01]  /*74b0*/  FMUL R4, R16, R4 ;  /* 0x0000000410047220 */ /* 0x008fe20000400000 */
[----:B------:R-:W-:Y:S01]  /*74c0*/  F2FP.F16.E4M3.UNPACK_B R47, R47.H1 ;  /* 0x0000002fff2f723e */ /* 0x000fe200030006ff */
[----:B------:R-:W-:Y:S01]  /*74d0*/  FFMA R29, R40, UR45, R29 ;  /* 0x0000002d281d7c23 */ /* 0x000fe2000800001d */
[C---:B------:R-:W-:Y:S01]  /*74e0*/  FMUL R5, R16.reuse, R5 ;  /* 0x0000000510057220 */ /* 0x040fe20000400000 */
[--C-:B------:R-:W-:Y:S02]  /*74f0*/  HADD2.F32 R45, -RZ, R46.reuse.H0_H0 ;  /* 0x2000002eff2d7230 */ /* 0x100fe40000004100 */
[----:B------:R-:W-:Y:S01]  /*7500*/  FFMA R30, R41, UR45, R30 ;  /* 0x0000002d291e7c23 */ /* 0x000fe2000800001e */
[----:B------:R-:W-:Y:S02]  /*7510*/  HADD2.F32 R46, -RZ, R46.H1_H1 ;  /* 0x3000002eff2e7230 */ /* 0x000fe40000004100 */
[----:B------:R-:W-:Y:S01]  /*7520*/  FMUL R6, R16, R6 ;  /* 0x0000000610067220 */ /* 0x000fe20000400000 */
[--C-:B------:R-:W-:Y:S02]  /*7530*/  HADD2.F32 R0, -RZ, R3.reuse.H0_H0 ;  /* 0x20000003ff007230 */ /* 0x100fe40000004100 */
[----:B------:R-:W-:Y:S01]  /*7540*/  FFMA R31, R42, UR45, R31 ;  /* 0x0000002d2a1f7c23 */ /* 0x000fe2000800001f */
[C---:B------:R-:W-:Y:S01]  /*7550*/  FMUL R7, R16.reuse, R7 ;  /* 0x0000000710077220 */ /* 0x040fe20000400000 */
[----:B------:R-:W-:Y:S01]  /*7560*/  FFMA R4, R43, UR45, R4 ;  /* 0x0000002d2b047c23 */ /* 0x000fe20008000004 */
[----:B------:R-:W-:Y:S02]  /*7570*/  HADD2.F32 R3, -RZ, R3.H1_H1 ;  /* 0x30000003ff037230 */ /* 0x000fe40000004100 */
[----:B------:R-:W-:Y:S01]  /*7580*/  FMUL R8, R16, R8 ;  /* 0x0000000810087220 */ /* 0x000fe20000400000 */
[----:B------:R-:W-:Y:S01]  /*7590*/  FFMA R5, R44, UR45, R5 ;  /* 0x0000002d2c057c23 */ /* 0x000fe20008000005 */
[C---:B------:R-:W-:Y:S01]  /*75a0*/  FMUL R9, R16.reuse, R9 ;  /* 0x0000000910097220 */ /* 0x040fe20000400000 */
[--C-:B------:R-:W-:Y:S02]  /*75b0*/  HADD2.F32 R12, -RZ, R47.reuse.H0_H0 ;  /* 0x2000002fff0c7230 */ /* 0x100fe40000004100 */
[----:B------:R-:W-:Y:S01]  /*75c0*/  FFMA R6, R45, UR45, R6 ;  /* 0x0000002d2d067c23 */ /* 0x000fe20008000006 */
[----:B------:R-:W-:Y:S02]  /*75d0*/  HADD2.F32 R13, -RZ, R47.H1_H1 ;  /* 0x3000002fff0d7230 */ /* 0x000fe40000004100 */
[----:B------:R-:W-:Y:S01]  /*75e0*/  FMUL R10, R16, R10 ;  /* 0x0000000a100a7220 */ /* 0x000fe20000400000 */
[----:B------:R-:W-:Y:S01]  /*75f0*/  FFMA R7, R46, UR45, R7 ;  /* 0x0000002d2e077c23 */ /* 0x000fe20008000007 */
[----:B------:R-:W-:Y:S01]  /*7600*/  FMUL R11, R16, R11 ;  /* 0x0000000b100b7220 */ /* 0x000fe20000400000 */
[----:B------:R-:W-:Y:S01]  /*7610*/  FFMA R8, R0, UR45, R8 ;  /* 0x0000002d00087c23 */ /* 0x000fe20008000008 */
[----:B------:R-:W-:Y:S01]  /*7620*/  FFMA R9, R3, UR45, R9 ;  /* 0x0000002d03097c23 */ /* 0x000fe20008000009 */
[----:B------:R-:W-:Y:S01]  /*7630*/  FFMA R10, R12, UR45, R10 ;  /* 0x0000002d0c0a7c23 */ /* 0x000fe2000800000a */
[----:B------:R-:W-:Y:S01]  /*7640*/  FFMA R11, R13, UR45, R11 ;  /* 0x0000002d0d0b7c23 */ /* 0x000fe2000800000b */
[----:B------:R-:W-:Y:S01]  /*7650*/  F2FP.SATFINITE.E4M3.F32.PACK_AB_MERGE_C R26, R27, R26, RZ ;  /* 0x0000001a1b1a723e */ /* 0x000fe200048070ff */
[----:B-1----:R-:W-:Y:S01]  /*7660*/  UPRMT UR4, UR5, 0x654, UR4 ;  /* 0x0000065405047896 */ /* 0x002fe20008000004 */
[----:B------:R-:W-:Y:S01]  /*7670*/  F2FP.SATFINITE.E4M3.F32.PACK_AB_MERGE_C R6, R7, R6, RZ ;  /* 0x000000060706723e */ /* 0x000fe200048070ff */
[----:B------:R-:W-:Y:S01]  /*7680*/  UIADD3 UR6, UPT, UPT, UR39, 0x1, URZ ;  /* 0x0000000127067890 */ /* 0x000fe2000fffe0ff */
[----:B------:R-:W-:Y:S01]  /*7690*/  F2FP.SATFINITE.E4M3.F32.PACK_AB_MERGE_C R38, R39, R38, RZ ;  /* 0x000000262726723e */ /* 0x000fe200048070ff */
[----:B------:R-:W-:Y:S01]  /*76a0*/  BSSY.RECONVERGENT B0, `(.L_x_124) ;  /* 0x0000029000007945 */ /* 0x000fe20003800200 */
[----:B------:R-:W-:Y:S02]  /*76b0*/  F2FP.SATFINITE.E4M3.F32.PACK_AB_MERGE_C R30, R31, R30, RZ ;  /* 0x0000001e1f1e723e */ /* 0x000fe400048070ff */
[----:B------:R-:W-:Y:S02]  /*76c0*/  F2FP.SATFINITE.E4M3.F32.PACK_AB_MERGE_C R10, R11, R10, RZ ;  /* 0x0000000a0b0a723e */ /* 0x000fe400048070ff */
[----:B------:R-:W-:Y:S01]  /*76d0*/  F2FP.SATFINITE.E4M3.F32.PACK_AB_MERGE_C R32, R33, R32, R34 ;  /* 0x000000202120723e */ /* 0x000fe20004807022 */
[----:B------:R-:W-:Y:S01]  /*76e0*/  SYNCS.ARRIVE.TRANS64.RED.A1T0 RZ, [UR4], RZ ;  /* 0x000000ffffff79a7 */ /* 0x000fe20008100404 */
[----:B------:R-:W-:Y:S02]  /*76f0*/  F2FP.SATFINITE.E4M3.F32.PACK_AB_MERGE_C R24, R25, R24, R26 ;  /* 0x000000181918723e */ /* 0x000fe4000480701a */
[----:B------:R-:W-:Y:S02]  /*7700*/  F2FP.SATFINITE.E4M3.F32.PACK_AB_MERGE_C R4, R5, R4, R6 ;  /* 0x000000040504723e */ /* 0x000fe40004807006 */
[----:B------:R-:W-:Y:S02]  /*7710*/  F2FP.SATFINITE.E4M3.F32.PACK_AB_MERGE_C R33, R37, R36, R38 ;  /* 0x000000242521723e */ /* 0x000fe40004807026 */
[----:B------:R-:W-:Y:S02]  /*7720*/  F2FP.SATFINITE.E4M3.F32.PACK_AB_MERGE_C R25, R29, R28, R30 ;  /* 0x0000001c1d19723e */ /* 0x000fe4000480701e */
[----:B------:R-:W-:Y:S01]  /*7730*/  F2FP.SATFINITE.E4M3.F32.PACK_AB_MERGE_C R5, R9, R8, R10 ;  /* 0x000000080905723e */ /* 0x000fe2000480700a */
[----:B------:R1:W-:Y:S06]  /*7740*/  STS.64 [R52+UR46+0xf00], R32 ;  /* 0x000f002034007988 */ /* 0x0003ec0008000a2e */
[----:B------:R1:W-:Y:S06]  /*7750*/  STS.64 [R52+UR46+0x1300], R24 ;  /* 0x0013001834007988 */ /* 0x0003ec0008000a2e */
[----:B------:R1:W-:Y:S01]  /*7760*/  STS.64 [R52+UR46+0x1700], R4 ;  /* 0x0017000434007988 */ /* 0x0003e20008000a2e */
[----:B------:R-:W-:Y:S01]  /*7770*/  @!PT LDS RZ, [RZ] ;  /* 0x00000000fffff984 */ /* 0x000fe20000000800 */
[----:B------:R-:W-:Y:S01]  /*7780*/  @!PT LDS RZ, [RZ] ;  /* 0x00000000fffff984 */ /* 0x000fe20000000800 */
[----:B------:R-:W-:Y:S01]  /*7790*/  @!PT LDS RZ, [RZ] ;  /* 0x00000000fffff984 */ /* 0x000fe20000000800 */
[----:B------:R-:W-:Y:S01]  /*77a0*/  @!PT LDS RZ, [RZ] ;  /* 0x00000000fffff984 */ /* 0x000fe20000000800 */
[----:B------:R3:W-:Y:S06]  /*77b0*/  MEMBAR.ALL.CTA ;  /* 0x0000000000007992 */ /* 0x0007ec0000008000 */
[----:B---3--:R-:W3:Y:S02]  /*77c0*/  FENCE.VIEW.ASYNC.S ;  /* 0x00000000000073c6 */ /* 0x008ee40000000000 */
[----:B---3--:R-:W-:Y:S06]  /*77d0*/  BAR.SYNC.DEFER_BLOCKING 0x1, 0x80 ;  /* 0x0042000000007b1d */ /* 0x008fec0000010000 */
[----:B------:R-:W-:Y:S05]  /*77e0*/  @P0 BRA `(.L_x_125) ;  /* 0x0000000000500947 */ /* 0x000fea0003800000 */
[----:B------:R-:W3:Y:S01]  /*77f0*/  LDCU.64 UR14, c[0x0][0x348] ;  /* 0x00006900ff0e77ac */ /* 0x000ee20008000a00 */
[----:B------:R-:W-:Y:S02]  /*7800*/  UIMAD UR9, UR48, 0x30, URZ ;  /* 0x00000030300978a4 */ /* 0x000fe4000f8e02ff */
[----:B------:R-:W-:Y:S02]  /*7810*/  USHF.L.U32 UR10, UR49, 0x6, URZ ;  /* 0x00000006310a7899 */ /* 0x000fe400080006ff */
[----:B------:R-:W-:Y:S01]  /*7820*/  UIADD3 UR8, UPT, UPT, UR46, 0xf00, URZ ;  /* 0x00000f002e087890 */ /* 0x000fe2000fffe0ff */
[----:B------:R-:W-:Y:S01]  /*7830*/  UMOV UR11, UR36 ;  /* 0x00000024000b7c82 */ /* 0x000fe20008000000 */
[----:B------:R-:W-:Y:S02]  /*7840*/  UIADD3 UR16, UPT, UPT, UR46, 0x1300, URZ ;  /* 0x000013002e107890 */ /* 0x000fe4000fffe0ff */
[----:B------:R-:W-:Y:S01]  /*7850*/  UIADD3 UR17, UPT, UPT, UR9, 0x10, URZ ;  /* 0x0000001009117890 */ /* 0x000fe2000fffe0ff */
[----:B------:R-:W-:Y:S01]  /*7860*/  UMOV UR19, UR36 ;  /* 0x0000002400137c82 */ /* 0x000fe20008000000 */
[----:B------:R-:W-:Y:S01]  /*7870*/  UMOV UR18, UR10 ;  /* 0x0000000a00127c82 */ /* 0x000fe20008000000 */
[----:B------:R-:W-:Y:S02]  /*7880*/  UIADD3 UR12, UPT, UPT, UR46, 0x1700, URZ ;  /* 0x000017002e0c7890 */ /* 0x000fe4000fffe0ff */
[----:B---3--:R-:W-:Y:S02]  /*7890*/  UIADD3 UR4, UP0, UPT, UR14, 0x680, URZ ;  /* 0x000006800e047890 */ /* 0x008fe4000ff1e0ff */
[----:B------:R-:W-:Y:S02]  /*78a0*/  UIADD3 UR13, UPT, UPT, UR9, 0x20, URZ ;  /* 0x00000020090d7890 */ /* 0x000fe4000fffe0ff */
[----:B------:R-:W-:Y:S01]  /*78b0*/  UIADD3.X UR5, UPT, UPT, URZ, UR15, URZ, UP0, !UPT ;  /* 0x0000000fff057290 */ /* 0x000fe200087fe4ff */
[----:B------:R-:W-:Y:S02]  /*78c0*/  UMOV UR14, UR10 ;  /* 0x0000000a000e7c82 */ /* 0x000fe40008000000 */
[----:B------:R-:W-:Y:S06]  /*78d0*/  UMOV UR15, UR36 ;  /* 0x00000024000f7c82 */ /* 0x000fec0008000000 */
[----:B------:R3:W-:Y:S01]  /*78e0*/  UTMASTG.3D [UR8], [UR4] ;  /* 0x00000008040073b5 */ /* 0x0007e20008010000 */
[----:B------:R3:W-:Y:S01]  /*78f0*/  UTMASTG.3D [UR16], [UR4] ;  /* 0x00000010040073b5 */ /* 0x0007e20008010000 */
[----:B------:R3:W-:Y:S01]  /*7900*/  UTMASTG.3D [UR12], [UR4] ;  /* 0x0000000c040073b5 */ /* 0x0007e20008010000 */
[----:B------:R0:W-:Y:S01]  /*7910*/  UTMACMDFLUSH ;  /* 0x00000000000079b7 */ /* 0x0001e20000000000 */
[----:B---3--:R-:W-:Y:S04]  /*7920*/  DEPBAR.LE SB0, 0x0 ;  /* 0x000080000000791a */ /* 0x008fe80000000000 */
.L_x_125:
[----:B------:R-:W-:Y:S05]  /*7930*/  BSYNC.RECONVERGENT B0 ;  /* 0x0000000000007941 */ /* 0x000fea0003800200 */
.L_x_124:
[----:B------:R-:W-:Y:S01]  /*7940*/  UISETP.NE.AND UP1, UPT, UR50, URZ, UPT ;  /* 0x000000ff3200728c */ /* 0x000fe2000bf25270 */
[----:B------:R-:W-:Y:S01]  /*7950*/  R2UR UR4, R55 ;  /* 0x00000000370472ca */ /* 0x000fe200000e0000 */
[----:B------:R-:W-:Y:S01]  /*7960*/  UISETP.NE.AND UP0, UPT, UR6, 0x4, UPT ;  /* 0x000000040600788c */ /* 0x000fe2000bf05270 */
[----:B------:R-:W-:Y:S01]  /*7970*/  BAR.SYNC.DEFER_BLOCKING 0x1, 0x80 ;  /* 0x0042000000007b1d */ /* 0x000fe20000010000 */
[C---:B------:R-:W-:Y:S01]  /*7980*/  ISETP.NE.AND P0, PT, R56.reuse, 0x2, PT ;  /* 0x000000023800780c */ /* 0x040fe20003f05270 */
[----:B------:R-:W-:Y:S02]  /*7990*/  UIADD3 UR48, UPT, UPT, UR37, UR63, URZ ;  /* 0x0000003f25307290 */ /* 0x000fe4000fffe0ff */
[----:B------:R-:W-:Y:S01]  /*79a0*/  USEL UR39, UR6, URZ, UP0 ;  /* 0x000000ff06277287 */ /* 0x000fe20008000000 */
[----:B------:R-:W-:Y:S02]  /*79b0*/  SEL R0, RZ, 0x1, P0 ;  /* 0x00000001ff007807 */ /* 0x000fe40000000000 */
[----:B------:R-:W-:Y:S02]  /*79c0*/  SEL R56, R56, RZ, P0 ;  /* 0x000000ff38387207 */ /* 0x000fe40000000000 */
[----:B------:R-:W-:Y:S02]  /*79d0*/  LOP3.LUT R58, R58, R0, RZ, 0x3c, !PT ;  /* 0x000000003a3a7212 */ /* 0x000fe400078e3cff */
[----:B------:R-:W-:Y:S02]  /*79e0*/  UIADD3 UR49, UPT, UPT, UR38, UR4, URZ ;  /* 0x0000000426317290 */ /* 0x000fe4000fffe0ff */
[----:B------:R-:W-:Y:S06]  /*79f0*/  USEL UR4, URZ, 0x1, UP0 ;  /* 0x00000001ff047887 */ /* 0x000fec0008000000 */
[----:B------:R-:W-:Y:S01]  /*7a00*/  LOP3.LUT R59, R59, UR4, RZ, 0x3c, !PT ;  /* 0x000000043b3b7c12 */ /* 0x000fe2000f8e3cff */
[----:B------:R-:W-:Y:S01]  /*7a10*/  UMOV UR36, UR59 ;  /* 0x0000003b00247c82 */ /* 0x000fe20008000000 */
[----:B------:R-:W-:Y:S05]  /*7a20*/  BRA.U UP1, `(.L_x_126) ;  /* 0xffffffe5013c7547 */ /* 0x000fea000b83ffff */
[----:B------:R-:W-:Y:S05]  /*7a30*/  EXIT ;  /* 0x000000000000794d */ /* 0x000fea0003800000 */
.L_x_25:
[----:B-1----:R1:W3:Y:S02]  /*7a40*/  SYNCS.PHASECHK.TRANS64.TRYWAIT P0, [R0+URZ+0x280], R2 ;  /* 0x00028002000075a7 */ /* 0x0022e400080011ff */
[----:B---3--:R-:W-:Y:S05]  /*7a50*/  @!P0 NANOSLEEP.SYNCS 0x989680 ;  /* 0x009896800000895d */ /* 0x008fea0003900000 */
[----:B------:R-:W3:Y:S02]  /*7a60*/  @!P0 SYNCS.PHASECHK.TRANS64 P0, [R0+URZ+0x280], R2 ;  /* 0x00028002000085a7 */ /* 0x000ee400080010ff */
[----:B---3--:R-:W-:Y:S05]  /*7a70*/  @!P0 BRA `(.L_x_25) ;  /* 0xfffffffc00f08947 */ /* 0x008fea000383ffff */
[----:B------:R-:W-:Y:S05]  /*7a80*/  BRA `(.L_x_127) ;  /* 0xffffffa0004c7947 */ /* 0x000fea000383ffff */
.L_x_28:
[----:B-1----:R-:W-:Y:S07]  /*7a90*/  MOV R0, UR33 ;  /* 0x0000002100007c02 */ /* 0x002fee0008000f00 */
.L_x_128:
[----:B-1----:R1:W3:Y:S02]  /*7aa0*/  SYNCS.PHASECHK.TRANS64.TRYWAIT P0, [R0+URZ+0xf8], R3 ;  /* 0x0000f803000075a7 */ /* 0x0022e400080011ff */
[----:B---3--:R-:W-:Y:S05]  /*7ab0*/  @!P0 NANOSLEEP.SYNCS 0x989680 ;  /* 0x009896800000895d */ /* 0x008fea0003900000 */
[----:B------:R-:W3:Y:S02]  /*7ac0*/  @!P0 SYNCS.PHASECHK.TRANS64 P0, [R0+URZ+0xf8], R3 ;  /* 0x0000f803000085a7 */ /* 0x000ee400080010ff */
[----:B---3--:R-:W-:Y:S05]  /*7ad0*/  @!P0 BRA `(.L_x_128) ;  /* 0xfffffffc00f08947 */ /* 0x008fea000383ffff */
[----:B------:R-:W-:Y:S05]  /*7ae0*/  BRA `(.L_x_27) ;  /* 0xffffffa0008c7947 */ /* 0x000fea000383ffff */
.L_x_35:
[----:B-1----:R-:W-:Y:S07]  /*7af0*/  MOV R0, UR9 ;  /* 0x0000000900007c02 */ /* 0x002fee0008000f00 */
.L_x_129:
[----:B-1----:R1:W3:Y:S02]  /*7b00*/  SYNCS.PHASECHK.TRANS64.TRYWAIT P0, [R0+URZ+0xf8], R3 ;  /* 0x0000f803000075a7 */ /* 0x0022e400080011ff */
[----:B---3--:R-:W-:Y:S05]  /*7b10*/  @!P0 NANOSLEEP.SYNCS 0x989680 ;  /* 0x009896800000895d */ /* 0x008fea0003900000 */
[----:B------:R-:W3:Y:S02]  /*7b20*/  @!P0 SYNCS.PHASECHK.TRANS64 P0, [R0+URZ+0xf8], R3 ;  /* 0x0000f803000085a7 */ /* 0x000ee400080010ff */
[----:B---3--:R-:W-:Y:S05]  /*7b30*/  @!P0 BRA `(.L_x_129) ;  /* 0xfffffffc00f08947 */ /* 0x008fea000383ffff */
[----:B------:R-:W-:Y:S05]  /*7b40*/  BRA `(.L_x_34) ;  /* 0xffffffa400487947 */ /* 0x000fea000383ffff */
.L_x_40:
[----:B-1----:R1:W3:Y:S02]  /*7b50*/  SYNCS.PHASECHK.TRANS64.TRYWAIT P0, [R3+URZ+0x210], R0 ;  /* 0x00021000030075a7 */ /* 0x0022e400080011ff */
[----:B---3--:R-:W-:Y:S05]  /*7b60*/  @!P0 NANOSLEEP.SYNCS 0x989680 ;  /* 0x009896800000895d */ /* 0x008fea0003900000 */
[----:B------:R-:W3:Y:S02]  /*7b70*/  @!P0 SYNCS.PHASECHK.TRANS64 P0, [R3+URZ+0x210], R0 ;  /* 0x00021000030085a7 */ /* 0x000ee400080010ff */
[----:B---3--:R-:W-:Y:S05]  /*7b80*/  @!P0 BRA `(.L_x_40) ;  /* 0xfffffffc00f08947 */ /* 0x008fea000383ffff */
[----:B------:R-:W-:Y:S05]  /*7b90*/  BRA `(.L_x_130) ;  /* 0xffffffa400e87947 */ /* 0x000fea000383ffff */
.L_x_44:
[----:B------:R-:W-:-:S07]  /*7ba0*/  MOV R0, UR4 ;  /* 0x0000000400007c02 */ /* 0x000fce0008000f00 */
.L_x_131:
[----:B-1----:R1:W3:Y:S02]  /*7bb0*/  SYNCS.PHASECHK.TRANS64.TRYWAIT P0, [R0+URZ], R2 ;  /* 0x00000002000075a7 */ /* 0x0022e400080011ff */
[----:B---3--:R-:W-:Y:S05]  /*7bc0*/  @!P0 NANOSLEEP.SYNCS 0x989680 ;  /* 0x009896800000895d */ /* 0x008fea0003900000 */
[----:B------:R-:W3:Y:S02]  /*7bd0*/  @!P0 SYNCS.PHASECHK.TRANS64 P0, [R0+URZ], R2 ;  /* 0x00000002000085a7 */ /* 0x000ee400080010ff */
[----:B---3--:R-:W-:Y:S05]  /*7be0*/  @!P0 BRA `(.L_x_131) ;  /* 0xfffffffc00f08947 */ /* 0x008fea000383ffff */
[----:B------:R-:W-:Y:S05]  /*7bf0*/  BRA `(.L_x_132) ;  /* 0xffffffac00907947 */ /* 0x000fea000383ffff */
.L_x_45:
[----:B------:R-:W-:-:S07]  /*7c00*/  MOV R0, UR5 ;  /* 0x0000000500007c02 */ /* 0x000fce0008000f00 */
.L_x_133:
[----:B-1----:R1:W3:Y:S02]  /*7c10*/  SYNCS.PHASECHK.TRANS64.TRYWAIT P0, [R0+URZ], R3 ;  /* 0x00000003000075a7 */ /* 0x0022e400080011ff */
[----:B---3--:R-:W-:Y:S05]  /*7c20*/  @!P0 NANOSLEEP.SYNCS 0x989680 ;  /* 0x009896800000895d */ /* 0x008fea0003900000 */
[----:B------:R-:W3:Y:S02]  /*7c30*/  @!P0 SYNCS.PHASECHK.TRANS64 P0, [R0+URZ], R3 ;  /* 0x00000003000085a7 */ /* 0x000ee400080010ff */
[----:B---3--:R-:W-:Y:S05]  /*7c40*/  @!P0 BRA `(.L_x_133) ;  /* 0xfffffffc00f08947 */ /* 0x008fea000383ffff */
[----:B------:R-:W-:Y:S05]  /*7c50*/  BRA `(.L_x_134) ;  /* 0xffffffac009c7947 */ /* 0x000fea000383ffff */
.L_x_46:
[----:B------:R-:W-:-:S07]  /*7c60*/  MOV R0, UR5 ;  /* 0x0000000500007c02 */ /* 0x000fce0008000f00 */
.L_x_135:
[----:B-1----:R1:W3:Y:S02]  /*7c70*/  SYNCS.PHASECHK.TRANS64.TRYWAIT P0, [R0+URZ], R3 ;  /* 0x00000003000075a7 */ /* 0x0022e400080011ff */
[----:B---3--:R-:W-:Y:S05]  /*7c80*/  @!P0 NANOSLEEP.SYNCS 0x989680 ;  /* 0x009896800000895d */ /* 0x008fea0003900000 */
[----:B------:R-:W3:Y:S02]  /*7c90*/  @!P0 SYNCS.PHASECHK.TRANS64 P0, [R0+URZ], R3 ;  /* 0x00000003000085a7 */ /* 0x000ee400080010ff */
[----:B---3--:R-:W-:Y:S05]  /*7ca0*/  @!P0 BRA `(.L_x_135) ;  /* 0xfffffffc00f08947 */ /* 0x008fea000383ffff */
[----:B------:R-:W-:Y:S05]  /*7cb0*/  BRA `(.L_x_136) ;  /* 0xffffffac00a87947 */ /* 0x000fea000383ffff */
.L_x_47:
[----:B------:R-:W-:-:S07]  /*7cc0*/  MOV R0, UR5 ;  /* 0x0000000500007c02 */ /* 0x000fce0008000f00 */
.L_x_137:
[----:B-1----:R1:W3:Y:S02]  /*7cd0*/  SYNCS.PHASECHK.TRANS64.TRYWAIT P0, [R0+URZ], R3 ;  /* 0x00000003000075a7 */ /* 0x0022e400080011ff */
[----:B---3--:R-:W-:Y:S05]  /*7ce0*/  @!P0 NANOSLEEP.SYNCS 0x989680 ;  /* 0x009896800000895d */ /* 0x008fea0003900000 */
[----:B------:R-:W3:Y:S02]  /*7cf0*/  @!P0 SYNCS.PHASECHK.TRANS64 P0, [R0+URZ], R3 ;  /* 0x00000003000085a7 */ /* 0x000ee400080010ff */
[----:B---3--:R-:W-:Y:S05]  /*7d00*/  @!P0 BRA `(.L_x_137) ;  /* 0xfffffffc00f08947 */ /* 0x008fea000383ffff */
[----:B------:R-:W-:Y:S05]  /*7d10*/  BRA `(.L_x_138) ;  /* 0xffffffac00b47947 */ /* 0x000fea000383ffff */
.L_x_48:
[----:B------:R-:W-:-:S07]  /*7d20*/  MOV R0, UR5 ;  /* 0x0000000500007c02 */ /* 0x000fce0008000f00 */
.L_x_139:
[----:B-1----:R1:W3:Y:S02]  /*7d30*/  SYNCS.PHASECHK.TRANS64.TRYWAIT P0, [R0+URZ], R3 ;  /* 0x00000003000075a7 */ /* 0x0022e400080011ff */
[----:B---3--:R-:W-:Y:S05]  /*7d40*/  @!P0 NANOSLEEP.SYNCS 0x989680 ;  /* 0x009896800000895d */ /* 0x008fea0003900000 */
[----:B------:R-:W3:Y:S02]  /*7d50*/  @!P0 SYNCS.PHASECHK.TRANS64 P0, [R0+URZ], R3 ;  /* 0x00000003000085a7 */ /* 0x000ee400080010ff */
[----:B---3--:R-:W-:Y:S05]  /*7d60*/  @!P0 BRA `(.L_x_139) ;  /* 0xfffffffc00f08947 */ /* 0x008fea000383ffff */
[----:B------:R-:W-:Y:S05]  /*7d70*/  BRA `(.L_x_140) ;  /* 0xffffffac00c07947 */ /* 0x000fea000383ffff */
.L_x_49:
[----:B------:R-:W-:-:S07]  /*7d80*/  MOV R0, UR5 ;  /* 0x0000000500007c02 */ /* 0x000fce0008000f00 */
.L_x_141:
[----:B-1----:R1:W3:Y:S02]  /*7d90*/  SYNCS.PHASECHK.TRANS64.TRYWAIT P0, [R0+URZ], R3 ;  /* 0x00000003000075a7 */ /* 0x0022e400080011ff */
[----:B---3--:R-:W-:Y:S05]  /*7da0*/  @!P0 NANOSLEEP.SYNCS 0x989680 ;  /* 0x009896800000895d */ /* 0x008fea0003900000 */
[----:B------:R-:W3:Y:S02]  /*7db0*/  @!P0 SYNCS.PHASECHK.TRANS64 P0, [R0+URZ], R3 ;  /* 0x00000003000085a7 */ /* 0x000ee400080010ff */
[----:B---3--:R-:W-:Y:S05]  /*7dc0*/  @!P0 BRA `(.L_x_141) ;  /* 0xfffffffc00f08947 */ /* 0x008fea000383ffff */
[----:B------:R-:W-:Y:S05]  /*7dd0*/  BRA `(.L_x_142) ;  /* 0xffffffac00cc7947 */ /* 0x000fea000383ffff */
.L_x_50:
[----:B------:R-:W-:-:S07]  /*7de0*/  MOV R0, UR5 ;  /* 0x0000000500007c02 */ /* 0x000fce0008000f00 */
.L_x_143:
[----:B-1----:R1:W3:Y:S02]  /*7df0*/  SYNCS.PHASECHK.TRANS64.TRYWAIT P0, [R0+URZ], R3 ;  /* 0x00000003000075a7 */ /* 0x0022e400080011ff */
[----:B---3--:R-:W-:Y:S05]  /*7e00*/  @!P0 NANOSLEEP.SYNCS 0x989680 ;  /* 0x009896800000895d */ /* 0x008fea0003900000 */
[----:B------:R-:W3:Y:S02]  /*7e10*/  @!P0 SYNCS.PHASECHK.TRANS64 P0, [R0+URZ], R3 ;  /* 0x00000003000085a7 */ /* 0x000ee400080010ff */
[----:B---3--:R-:W-:Y:S05]  /*7e20*/  @!P0 BRA `(.L_x_143) ;  /* 0xfffffffc00f08947 */ /* 0x008fea000383ffff */
[----:B------:R-:W-:Y:S05]  /*7e30*/  BRA `(.L_x_144) ;  /* 0xffffffac00d87947 */ /* 0x000fea000383ffff */
.L_x_51:
[----:B------:R-:W-:-:S07]  /*7e40*/  MOV R0, UR5 ;  /* 0x0000000500007c02 */ /* 0x000fce0008000f00 */
.L_x_145:
[----:B-1----:R1:W3:Y:S02]  /*7e50*/  SYNCS.PHASECHK.TRANS64.TRYWAIT P0, [R0+URZ], R3 ;  /* 0x00000003000075a7 */ /* 0x0022e400080011ff */
[----:B---3--:R-:W-:Y:S05]  /*7e60*/  @!P0 NANOSLEEP.SYNCS 0x989680 ;  /* 0x009896800000895d */ /* 0x008fea0003900000 */
[----:B------:R-:W3:Y:S02]  /*7e70*/  @!P0 SYNCS.PHASECHK.TRANS64 P0, [R0+URZ], R3 ;  /* 0x00000003000085a7 */ /* 0x000ee400080010ff */
[----:B---3--:R-:W-:Y:S05]  /*7e80*/  @!P0 BRA `(.L_x_145) ;  /* 0xfffffffc00f08947 */ /* 0x008fea000383ffff */
[----:B------:R-:W-:Y:S05]  /*7e90*/  BRA `(.L_x_146) ;  /* 0xffffffac00e47947 */ /* 0x000fea000383ffff */
.L_x_52:
[----:B------:R-:W-:-:S07]  /*7ea0*/  MOV R0, UR5 ;  /* 0x0000000500007c02 */ /* 0x000fce0008000f00 */
.L_x_147:
[----:B-1----:R1:W3:Y:S02]  /*7eb0*/  SYNCS.PHASECHK.TRANS64.TRYWAIT P0, [R0+URZ], R3 ;  /* 0x00000003000075a7 */ /* 0x0022e400080011ff */
[----:B---3--:R-:W-:Y:S05]  /*7ec0*/  @!P0 NANOSLEEP.SYNCS 0x989680 ;  /* 0x009896800000895d */ /* 0x008fea0003900000 */
[----:B------:R-:W3:Y:S02]  /*7ed0*/  @!P0 SYNCS.PHASECHK.TRANS64 P0, [R0+URZ], R3 ;  /* 0x00000003000085a7 */ /* 0x000ee400080010ff */
[----:B---3--:R-:W-:Y:S05]  /*7ee0*/  @!P0 BRA `(.L_x_147) ;  /* 0xfffffffc00f08947 */ /* 0x008fea000383ffff */
[----:B------:R-:W-:Y:S05]  /*7ef0*/  BRA `(.L_x_148) ;  /* 0xffffffac00f07947 */ /* 0x000fea000383ffff */
.L_x_53:
[----:B------:R-:W-:-:S07]  /*7f00*/  MOV R0, UR5 ;  /* 0x0000000500007c02 */ /* 0x000fce0008000f00 */
.L_x_149:
[----:B-1----:R1:W3:Y:S02]  /*7f10*/  SYNCS.PHASECHK.TRANS64.TRYWAIT P0, [R0+URZ], R3 ;  /* 0x00000003000075a7 */ /* 0x0022e400080011ff */
[----:B---3--:R-:W-:Y:S05]  /*7f20*/  @!P0 NANOSLEEP.SYNCS 0x989680 ;  /* 0x009896800000895d */ /* 0x008fea0003900000 */
[----:B------:R-:W3:Y:S02]  /*7f30*/  @!P0 SYNCS.PHASECHK.TRANS64 P0, [R0+URZ], R3 ;  /* 0x00000003000085a7 */ /* 0x000ee400080010ff */
[----:B---3--:R-:W-:Y:S05]  /*7f40*/  @!P0 BRA `(.L_x_149) ;  /* 0xfffffffc00f08947 */ /* 0x008fea000383ffff */
[----:B------:R-:W-:Y:S05]  /*7f50*/  BRA `(.L_x_150) ;  /* 0xffffffac00fc7947 */ /* 0x000fea000383ffff */
.L_x_54:
[----:B------:R-:W-:-:S07]  /*7f60*/  MOV R0, UR5 ;  /* 0x0000000500007c02 */ /* 0x000fce0008000f00 */
.L_x_151:
[----:B-1----:R1:W3:Y:S02]  /*7f70*/  SYNCS.PHASECHK.TRANS64.TRYWAIT P0, [R0+URZ], R3 ;  /* 0x00000003000075a7 */ /* 0x0022e400080011ff */
[----:B---3--:R-:W-:Y:S05]  /*7f80*/  @!P0 NANOSLEEP.SYNCS 0x989680 ;  /* 0x009896800000895d */ /* 0x008fea0003900000 */
[----:B------:R-:W3:Y:S02]  /*7f90*/  @!P0 SYNCS.PHASECHK.TRANS64 P0, [R0+URZ], R3 ;  /* 0x00000003000085a7 */ /* 0x000ee400080010ff */
[----:B---3--:R-:W-:Y:S05]  /*7fa0*/  @!P0 BRA `(.L_x_151) ;  /* 0xfffffffc00f08947 */ /* 0x008fea000383ffff */
[----:B------:R-:W-:Y:S05]  /*7fb0*/  BRA `(.L_x_152) ;  /* 0xffffffb000087947 */ /* 0x000fea000383ffff */
.L_x_55:
[----:B------:R-:W-:-:S07]  /*7fc0*/  MOV R0, UR5 ;  /* 0x0000000500007c02 */ /* 0x000fce0008000f00 */
.L_x_153:
[----:B-1----:R1:W3:Y:S02]  /*7fd0*/  SYNCS.PHASECHK.TRANS64.TRYWAIT P0, [R0+URZ], R3 ;  /* 0x00000003000075a7 */ /* 0x0022e400080011ff */
[----:B---3--:R-:W-:Y:S05]  /*7fe0*/  @!P0 NANOSLEEP.SYNCS 0x989680 ;  /* 0x009896800000895d */ /* 0x008fea0003900000 */
[----:B------:R-:W3:Y:S02]  /*7ff0*/  @!P0 SYNCS.PHASECHK.TRANS64 P0, [R0+URZ], R3 ;  /* 0x00000003000085a7 */ /* 0x000ee400080010ff */
[----:B---3--:R-:W-:Y:S05]  /*8000*/  @!P0 BRA `(.L_x_153) ;  /* 0xfffffffc00f08947 */ /* 0x008fea000383ffff */
[----:B------:R-:W-:Y:S05]  /*8010*/  BRA `(.L_x_154) ;  /* 0xffffffb000147947 */ /* 0x000fea000383ffff */
.L_x_56:
[----:B------:R-:W-:-:S07]  /*8020*/  MOV R0, UR5 ;  /* 0x0000000500007c02 */ /* 0x000fce0008000f00 */
.L_x_155:
[----:B-1----:R1:W3:Y:S02]  /*8030*/  SYNCS.PHASECHK.TRANS64.TRYWAIT P0, [R0+URZ], R3 ;  /* 0x00000003000075a7 */ /* 0x0022e400080011ff */
[----:B---3--:R-:W-:Y:S05]  /*8040*/  @!P0 NANOSLEEP.SYNCS 0x989680 ;  /* 0x009896800000895d */ /* 0x008fea0003900000 */
[----:B------:R-:W3:Y:S02]  /*8050*/  @!P0 SYNCS.PHASECHK.TRANS64 P0, [R0+URZ], R3 ;  /* 0x00000003000085a7 */ /* 0x000ee400080010ff */
[----:B---3--:R-:W-:Y:S05]  /*8060*/  @!P0 BRA `(.L_x_155) ;  /* 0xfffffffc00f08947 */ /* 0x008fea000383ffff */
[----:B------:R-:W-:Y:S05]  /*8070*/  BRA `(.L_x_156) ;  /* 0xffffffb000207947 */ /* 0x000fea000383ffff */
.L_x_57:
[----:B------:R-:W-:-:S07]  /*8080*/  MOV R0, UR5 ;  /* 0x0000000500007c02 */ /* 0x000fce0008000f00 */
.L_x_157:
[----:B-1----:R1:W3:Y:S02]  /*8090*/  SYNCS.PHASECHK.TRANS64.TRYWAIT P0, [R0+URZ], R3 ;  /* 0x00000003000075a7 */ /* 0x0022e400080011ff */
[----:B---3--:R-:W-:Y:S05]  /*80a0*/  @!P0 NANOSLEEP.SYNCS 0x989680 ;  /* 0x009896800000895d */ /* 0x008fea0003900000 */
[----:B------:R-:W3:Y:S02]  /*80b0*/  @!P0 SYNCS.PHASECHK.TRANS64 P0, [R0+URZ], R3 ;  /* 0x00000003000085a7 */ /* 0x000ee400080010ff */
[----:B---3--:R-:W-:Y:S05]  /*80c0*/  @!P0 BRA `(.L_x_157) ;  /* 0xfffffffc00f08947 */ /* 0x008fea000383ffff */
[----:B------:R-:W-:Y:S05]  /*80d0*/  BRA `(.L_x_158) ;  /* 0xffffffb0002c7947 */ /* 0x000fea000383ffff */
.L_x_58:
[----:B------:R-:W-:-:S07]  /*80e0*/  MOV R0, UR5 ;  /* 0x0000000500007c02 */ /* 0x000fce0008000f00 */
.L_x_159:
[----:B-1----:R1:W3:Y:S02]  /*80f0*/  SYNCS.PHASECHK.TRANS64.TRYWAIT P0, [R0+URZ], R3 ;  /* 0x00000003000075a7 */ /* 0x0022e400080011ff */
[----:B---3--:R-:W-:Y:S05]  /*8100*/  @!P0 NANOSLEEP.SYNCS 0x989680 ;  /* 0x009896800000895d */ /* 0x008fea0003900000 */
[----:B------:R-:W3:Y:S02]  /*8110*/  @!P0 SYNCS.PHASECHK.TRANS64 P0, [R0+URZ], R3 ;  /* 0x00000003000085a7 */ /* 0x000ee400080010ff */
[----:B---3--:R-:W-:Y:S05]  /*8120*/  @!P0 BRA `(.L_x_159) ;  /* 0xfffffffc00f08947 */ /* 0x008fea000383ffff */
[----:B------:R-:W-:Y:S05]  /*8130*/  BRA `(.L_x_160) ;  /* 0xffffffb000387947 */ /* 0x000fea000383ffff */
.L_x_59:
[----:B------:R-:W-:-:S07]  /*8140*/  MOV R0, UR5 ;  /* 0x0000000500007c02 */ /* 0x000fce0008000f00 */
.L_x_161:
[----:B-1----:R1:W3:Y:S02]  /*8150*/  SYNCS.PHASECHK.TRANS64.TRYWAIT P0, [R0+URZ], R3 ;  /* 0x00000003000075a7 */ /* 0x0022e400080011ff */
[----:B---3--:R-:W-:Y:S05]  /*8160*/  @!P0 NANOSLEEP.SYNCS 0x989680 ;  /* 0x009896800000895d */ /* 0x008fea0003900000 */
[----:B------:R-:W3:Y:S02]  /*8170*/  @!P0 SYNCS.PHASECHK.TRANS64 P0, [R0+URZ], R3 ;  /* 0x00000003000085a7 */ /* 0x000ee400080010ff */
[----:B---3--:R-:W-:Y:S05]  /*8180*/  @!P0 BRA `(.L_x_161) ;  /* 0xfffffffc00f08947 */ /* 0x008fea000383ffff */
[----:B------:R-:W-:Y:S05]  /*8190*/  BRA `(.L_x_162) ;  /* 0xffffffb000447947 */ /* 0x000fea000383ffff */
.L_x_60:
[----:B------:R-:W-:-:S07]  /*81a0*/  MOV R0, UR5 ;  /* 0x0000000500007c02 */ /* 0x000fce0008000f00 */
.L_x_163:
[----:B-1----:R1:W3:Y:S02]  /*81b0*/  SYNCS.PHASECHK.TRANS64.TRYWAIT P0, [R0+URZ], R3 ;  /* 0x00000003000075a7 */ /* 0x0022e400080011ff */
[----:B---3--:R-:W-:Y:S05]  /*81c0*/  @!P0 NANOSLEEP.SYNCS 0x989680 ;  /* 0x009896800000895d */ /* 0x008fea0003900000 */
[----:B------:R-:W3:Y:S02]  /*81d0*/  @!P0 SYNCS.PHASECHK.TRANS64 P0, [R0+URZ], R3 ;  /* 0x00000003000085a7 */ /* 0x000ee400080010ff */
[----:B---3--:R-:W-:Y:S05]  /*81e0*/  @!P0 BRA `(.L_x_163) ;  /* 0xfffffffc00f08947 */ /* 0x008fea000383ffff */
[----:B------:R-:W-:Y:S05]  /*81f0*/  BRA `(.L_x_164) ;  /* 0xffffffb000507947 */ /* 0x000fea000383ffff */
.L_x_61:
[----:B------:R-:W-:-:S07]  /*8200*/  MOV R0, UR5 ;  /* 0x0000000500007c02 */ /* 0x000fce0008000f00 */
.L_x_165:
[----:B-1----:R1:W3:Y:S02]  /*8210*/  SYNCS.PHASECHK.TRANS64.TRYWAIT P0, [R0+URZ], R3 ;  /* 0x00000003000075a7 */ /* 0x0022e400080011ff */
[----:B---3--:R-:W-:Y:S05]  /*8220*/  @!P0 NANOSLEEP.SYNCS 0x989680 ;  /* 0x009896800000895d */ /* 0x008fea0003900000 */
[----:B------:R-:W3:Y:S02]  /*8230*/  @!P0 SYNCS.PHASECHK.TRANS64 P0, [R0+URZ], R3 ;  /* 0x00000003000085a7 */ /* 0x000ee400080010ff */
[----:B---3--:R-:W-:Y:S05]  /*8240*/  @!P0 BRA `(.L_x_165) ;  /* 0xfffffffc00f08947 */ /* 0x008fea000383ffff */
[----:B------:R-:W-:Y:S05]  /*8250*/  BRA `(.L_x_166) ;  /* 0xffffffb0005c7947 */ /* 0x000fea000383ffff */
.L_x_62:
[----:B------:R-:W-:-:S07]  /*8260*/  MOV R0, UR5 ;  /* 0x0000000500007c02 */ /* 0x000fce0008000f00 */
.L_x_167:
[----:B-1----:R1:W3:Y:S02]  /*8270*/  SYNCS.PHASECHK.TRANS64.TRYWAIT P0, [R0+URZ], R3 ;  /* 0x00000003000075a7 */ /* 0x0022e400080011ff */
[----:B---3--:R-:W-:Y:S05]  /*8280*/  @!P0 NANOSLEEP.SYNCS 0x989680 ;  /* 0x009896800000895d */ /* 0x008fea0003900000 */
[----:B------:R-:W3:Y:S02]  /*8290*/  @!P0 SYNCS.PHASECHK.TRANS64 P0, [R0+URZ], R3 ;  /* 0x00000003000085a7 */ /* 0x000ee400080010ff */
[----:B---3--:R-:W-:Y:S05]  /*82a0*/  @!P0 BRA `(.L_x_167) ;  /* 0xfffffffc00f08947 */ /* 0x008fea000383ffff */
[----:B------:R-:W-:Y:S05]  /*82b0*/  BRA `(.L_x_168) ;  /* 0xffffffb000687947 */ /* 0x000fea000383ffff */
.L_x_63:
[----:B------:R-:W-:-:S07]  /*82c0*/  MOV R0, UR5 ;  /* 0x0000000500007c02 */ /* 0x000fce0008000f00 */
.L_x_169:
[----:B-1----:R1:W3:Y:S02]  /*82d0*/  SYNCS.PHASECHK.TRANS64.TRYWAIT P0, [R0+URZ], R3 ;  /* 0x00000003000075a7 */ /* 0x0022e400080011ff */
[----:B---3--:R-:W-:Y:S05]  /*82e0*/  @!P0 NANOSLEEP.SYNCS 0x989680 ;  /* 0x009896800000895d */ /* 0x008fea0003900000 */
[----:B------:R-:W3:Y:S02]  /*82f0*/  @!P0 SYNCS.PHASECHK.TRANS64 P0, [R0+URZ], R3 ;  /* 0x00000003000085a7 */ /* 0x000ee400080010ff */
[----:B---3--:R-:W-:Y:S05]  /*8300*/  @!P0 BRA `(.L_x_169) ;  /* 0xfffffffc00f08947 */ /* 0x008fea000383ffff */
[----:B------:R-:W-:Y:S05]  /*8310*/  BRA `(.L_x_170) ;  /* 0xffffffb000747947 */ /* 0x000fea000383ffff */
.L_x_64:
[----:B------:R-:W-:-:S07]  /*8320*/  MOV R0, UR5 ;  /* 0x0000000500007c02 */ /* 0x000fce0008000f00 */
.L_x_171:
[----:B-1----:R1:W3:Y:S02]  /*8330*/  SYNCS.PHASECHK.TRANS64.TRYWAIT P0, [R0+URZ], R3 ;  /* 0x00000003000075a7 */ /* 0x0022e400080011ff */
[----:B---3--:R-:W-:Y:S05]  /*8340*/  @!P0 NANOSLEEP.SYNCS 0x989680 ;  /* 0x009896800000895d */ /* 0x008fea0003900000 */
[----:B------:R-:W3:Y:S02]  /*8350*/  @!P0 SYNCS.PHASECHK.TRANS64 P0, [R0+URZ], R3 ;  /* 0x00000003000085a7 */ /* 0x000ee400080010ff */
[----:B---3--:R-:W-:Y:S05]  /*8360*/  @!P0 BRA `(.L_x_171) ;  /* 0xfffffffc00f08947 */ /* 0x008fea000383ffff */
[----:B------:R-:W-:Y:S05]  /*8370*/  BRA `(.L_x_172) ;  /* 0xffffffb000807947 */ /* 0x000fea000383ffff */
.L_x_65:
[----:B------:R-:W-:-:S07]  /*8380*/  MOV R0, UR5 ;  /* 0x0000000500007c02 */ /* 0x000fce0008000f00 */
.L_x_173:
[----:B-1----:R1:W3:Y:S02]  /*8390*/  SYNCS.PHASECHK.TRANS64.TRYWAIT P0, [R0+URZ], R3 ;  /* 0x00000003000075a7 */ /* 0x0022e400080011ff */
[----:B---3--:R-:W-:Y:S05]  /*83a0*/  @!P0 NANOSLEEP.SYNCS 0x989680 ;  /* 0x009896800000895d */ /* 0x008fea0003900000 */
[----:B------:R-:W3:Y:S02]  /*83b0*/  @!P0 SYNCS.PHASECHK.TRANS64 P0, [R0+URZ], R3 ;  /* 0x00000003000085a7 */ /* 0x000ee400080010ff */
[----:B---3--:R-:W-:Y:S05]  /*83c0*/  @!P0 BRA `(.L_x_173) ;  /* 0xfffffffc00f08947 */ /* 0x008fea000383ffff */
[----:B------:R-:W-:Y:S05]  /*83d0*/  BRA `(.L_x_174) ;  /* 0xffffffb0008c7947 */ /* 0x000fea000383ffff */
.L_x_66:
[----:B------:R-:W-:-:S07]  /*83e0*/  MOV R0, UR5 ;  /* 0x0000000500007c02 */ /* 0x000fce0008000f00 */
.L_x_175:
[----:B-1----:R1:W3:Y:S02]  /*83f0*/  SYNCS.PHASECHK.TRANS64.TRYWAIT P0, [R0+URZ], R3 ;  /* 0x00000003000075a7 */ /* 0x0022e400080011ff */
[----:B---3--:R-:W-:Y:S05]  /*8400*/  @!P0 NANOSLEEP.SYNCS 0x989680 ;  /* 0x009896800000895d */ /* 0x008fea0003900000 */
[----:B------:R-:W3:Y:S02]  /*8410*/  @!P0 SYNCS.PHASECHK.TRANS64 P0, [R0+URZ], R3 ;  /* 0x00000003000085a7 */ /* 0x000ee400080010ff */
[----:B---3--:R-:W-:Y:S05]  /*8420*/  @!P0 BRA `(.L_x_175) ;  /* 0xfffffffc00f08947 */ /* 0x008fea000383ffff */
[----:B------:R-:W-:Y:S05]  /*8430*/  BRA `(.L_x_176) ;  /* 0xffffffb000987947 */ /* 0x000fea000383ffff */
.L_x_67:
[----:B------:R-:W-:-:S07]  /*8440*/  MOV R0, UR5 ;  /* 0x0000000500007c02 */ /* 0x000fce0008000f00 */
.L_x_177:
[----:B-1----:R1:W3:Y:S02]  /*8450*/  SYNCS.PHASECHK.TRANS64.TRYWAIT P0, [R0+URZ], R3 ;  /* 0x00000003000075a7 */ /* 0x0022e400080011ff */
[----:B---3--:R-:W-:Y:S05]  /*8460*/  @!P0 NANOSLEEP.SYNCS 0x989680 ;  /* 0x009896800000895d */ /* 0x008fea0003900000 */
[----:B------:R-:W3:Y:S02]  /*8470*/  @!P0 SYNCS.PHASECHK.TRANS64 P0, [R0+URZ], R3 ;  /* 0x00000003000085a7 */ /* 0x000ee400080010ff */
[----:B---3--:R-:W-:Y:S05]  /*8480*/  @!P0 BRA `(.L_x_177) ;  /* 0xfffffffc00f08947 */ /* 0x008fea000383ffff */
[----:B------:R-:W-:Y:S05]  /*8490*/  BRA `(.L_x_178) ;  /* 0xffffffb000a47947 */ /* 0x000fea000383ffff */
.L_x_68:
[----:B------:R-:W-:-:S07]  /*84a0*/  MOV R0, UR5 ;  /* 0x0000000500007c02 */ /* 0x000fce0008000f00 */
.L_x_179:
[----:B-1----:R1:W3:Y:S02]  /*84b0*/  SYNCS.PHASECHK.TRANS64.TRYWAIT P0, [R0+URZ], R3 ;  /* 0x00000003000075a7 */ /* 0x0022e400080011ff */
[----:B---3--:R-:W-:Y:S05]  /*84c0*/  @!P0 NANOSLEEP.SYNCS 0x989680 ;  /* 0x009896800000895d */ /* 0x008fea0003900000 */
[----:B------:R-:W3:Y:S02]  /*84d0*/  @!P0 SYNCS.PHASECHK.TRANS64 P0, [R0+URZ], R3 ;  /* 0x00000003000085a7 */ /* 0x000ee400080010ff */
[----:B---3--:R-:W-:Y:S05]  /*84e0*/  @!P0 BRA `(.L_x_179) ;  /* 0xfffffffc00f08947 */ /* 0x008fea000383ffff */
[----:B------:R-:W-:Y:S05]  /*84f0*/  BRA `(.L_x_180) ;  /* 0xffffffb000b07947 */ /* 0x000fea000383ffff */
.L_x_69:
[----:B------:R-:W-:-:S07]  /*8500*/  MOV R0, UR5 ;  /* 0x0000000500007c02 */ /* 0x000fce0008000f00 */
.L_x_181:
[----:B-1----:R1:W3:Y:S02]  /*8510*/  SYNCS.PHASECHK.TRANS64.TRYWAIT P0, [R0+URZ], R3 ;  /* 0x00000003000075a7 */ /* 0x0022e400080011ff */
[----:B---3--:R-:W-:Y:S05]  /*8520*/  @!P0 NANOSLEEP.SYNCS 0x989680 ;  /* 0x009896800000895d */ /* 0x008fea0003900000 */
[----:B------:R-:W3:Y:S02]  /*8530*/  @!P0 SYNCS.PHASECHK.TRANS64 P0, [R0+URZ], R3 ;  /* 0x00000003000085a7 */ /* 0x000ee400080010ff */
[----:B---3--:R-:W-:Y:S05]  /*8540*/  @!P0 BRA `(.L_x_181) ;  /* 0xfffffffc00f08947 */ /* 0x008fea000383ffff */
[----:B------:R-:W-:Y:S05]  /*8550*/  BRA `(.L_x_182) ;  /* 0xffffffb000bc7947 */ /* 0x000fea000383ffff */
.L_x_70:
[----:B------:R-:W-:-:S07]  /*8560*/  MOV R0, UR5 ;  /* 0x0000000500007c02 */ /* 0x000fce0008000f00 */
.L_x_183:
[----:B-1----:R1:W3:Y:S02]  /*8570*/  SYNCS.PHASECHK.TRANS64.TRYWAIT P0, [R0+URZ], R3 ;  /* 0x00000003000075a7 */ /* 0x0022e400080011ff */
[----:B---3--:R-:W-:Y:S05]  /*8580*/  @!P0 NANOSLEEP.SYNCS 0x989680 ;  /* 0x009896800000895d */ /* 0x008fea0003900000 */
[----:B------:R-:W3:Y:S02]  /*8590*/  @!P0 SYNCS.PHASECHK.TRANS64 P0, [R0+URZ], R3 ;  /* 0x00000003000085a7 */ /* 0x000ee400080010ff */
[----:B---3--:R-:W-:Y:S05]  /*85a0*/  @!P0 BRA `(.L_x_183) ;  /* 0xfffffffc00f08947 */ /* 0x008fea000383ffff */
[----:B------:R-:W-:Y:S05]  /*85b0*/  BRA `(.L_x_184) ;  /* 0xffffffb000c87947 */ /* 0x000fea000383ffff */
.L_x_71:
[----:B------:R-:W-:-:S07]  /*85c0*/  MOV R0, UR5 ;  /* 0x0000000500007c02 */ /* 0x000fce0008000f00 */
.L_x_185:
[----:B-1----:R1:W3:Y:S02]  /*85d0*/  SYNCS.PHASECHK.TRANS64.TRYWAIT P0, [R0+URZ], R3 ;  /* 0x00000003000075a7 */ /* 0x0022e400080011ff */
[----:B---3--:R-:W-:Y:S05]  /*85e0*/  @!P0 NANOSLEEP.SYNCS 0x989680 ;  /* 0x009896800000895d */ /* 0x008fea0003900000 */
[----:B------:R-:W3:Y:S02]  /*85f0*/  @!P0 SYNCS.PHASECHK.TRANS64 P0, [R0+URZ], R3 ;  /* 0x00000003000085a7 */ /* 0x000ee400080010ff */
[----:B---3--:R-:W-:Y:S05]  /*8600*/  @!P0 BRA `(.L_x_185) ;  /* 0xfffffffc00f08947 */ /* 0x008fea000383ffff */
[----:B------:R-:W-:Y:S05]  /*8610*/  BRA `(.L_x_186) ;  /* 0xffffffb000d47947 */ /* 0x000fea000383ffff */
.L_x_72:
[----:B------:R-:W-:-:S07]  /*8620*/  MOV R0, UR5 ;  /* 0x0000000500007c02 */ /* 0x000fce0008000f00 */
.L_x_187:
[----:B-1----:R1:W3:Y:S02]  /*8630*/  SYNCS.PHASECHK.TRANS64.TRYWAIT P0, [R0+URZ], R3 ;  /* 0x00000003000075a7 */ /* 0x0022e400080011ff */
[----:B---3--:R-:W-:Y:S05]  /*8640*/  @!P0 NANOSLEEP.SYNCS 0x989680 ;  /* 0x009896800000895d */ /* 0x008fea0003900000 */
[----:B------:R-:W3:Y:S02]  /*8650*/  @!P0 SYNCS.PHASECHK.TRANS64 P0, [R0+URZ], R3 ;  /* 0x00000003000085a7 */ /* 0x000ee400080010ff */
[----:B---3--:R-:W-:Y:S05]  /*8660*/  @!P0 BRA `(.L_x_187) ;  /* 0xfffffffc00f08947 */ /* 0x008fea000383ffff */
[----:B------:R-:W-:Y:S05]  /*8670*/  BRA `(.L_x_188) ;  /* 0xffffffb000e07947 */ /* 0x000fea000383ffff */
.L_x_73:
[----:B------:R-:W-:-:S07]  /*8680*/  MOV R0, UR5 ;  /* 0x0000000500007c02 */ /* 0x000fce0008000f00 */
.L_x_189:
[----:B-1----:R1:W3:Y:S02]  /*8690*/  SYNCS.PHASECHK.TRANS64.TRYWAIT P0, [R0+URZ], R3 ;  /* 0x00000003000075a7 */ /* 0x0022e400080011ff */
[----:B---3--:R-:W-:Y:S05]  /*86a0*/  @!P0 NANOSLEEP.SYNCS 0x989680 ;  /* 0x009896800000895d */ /* 0x008fea0003900000 */
[----:B------:R-:W3:Y:S02]  /*86b0*/  @!P0 SYNCS.PHASECHK.TRANS64 P0, [R0+URZ], R3 ;  /* 0x00000003000085a7 */ /* 0x000ee400080010ff */
[----:B---3--:R-:W-:Y:S05]  /*86c0*/  @!P0 BRA `(.L_x_189) ;  /* 0xfffffffc00f08947 */ /* 0x008fea000383ffff */
[----:B------:R-:W-:Y:S05]  /*86d0*/  BRA `(.L_x_190) ;  /* 0xffffffb000ec7947 */ /* 0x000fea000383ffff */
.L_x_76:
[----:B--2---:R2:W3:Y:S02]  /*86e0*/  SYNCS.PHASECHK.TRANS64.TRYWAIT P0, [R2+URZ+0x270], R4 ;  /* 0x00027004020075a7 */ /* 0x0044e400080011ff */
[----:B---3--:R-:W-:Y:S05]  /*86f0*/  @!P0 NANOSLEEP.SYNCS 0x989680 ;  /* 0x009896800000895d */ /* 0x008fea0003900000 */
[----:B------:R-:W3:Y:S02]  /*8700*/  @!P0 SYNCS.PHASECHK.TRANS64 P0, [R2+URZ+0x270], R4 ;  /* 0x00027004020085a7 */ /* 0x000ee400080010ff */
[----:B---3--:R-:W-:Y:S05]  /*8710*/  @!P0 BRA `(.L_x_76) ;  /* 0xfffffffc00f08947 */ /* 0x008fea000383ffff */
[----:B------:R-:W-:Y:S05]  /*8720*/  BRA `(.L_x_191) ;  /* 0xffffffb400507947 */ /* 0x000fea000383ffff */
.L_x_77:
[----:B------:R-:W-:-:S07]  /*8730*/  MOV R2, UR4 ;  /* 0x0000000400027c02 */ /* 0x000fce0008000f00 */
.L_x_192:
[----:B--2---:R2:W3:Y:S02]  /*8740*/  SYNCS.PHASECHK.TRANS64.TRYWAIT P0, [R2+URZ+0x220], R5 ;  /* 0x00022005020075a7 */ /* 0x0044e400080011ff */
[----:B---3--:R-:W-:Y:S05]  /*8750*/  @!P0 NANOSLEEP.SYNCS 0x989680 ;  /* 0x009896800000895d */ /* 0x008fea0003900000 */
[----:B------:R-:W3:Y:S02]  /*8760*/  @!P0 SYNCS.PHASECHK.TRANS64 P0, [R2+URZ+0x220], R5 ;  /* 0x00022005020085a7 */ /* 0x000ee400080010ff */
[----:B---3--:R-:W-:Y:S05]  /*8770*/  @!P0 BRA `(.L_x_192) ;  /* 0xfffffffc00f08947 */ /* 0x008fea000383ffff */
[----:B------:R-:W-:Y:S05]  /*8780*/  BRA `(.L_x_193) ;  /* 0xffffffb400607947 */ /* 0x000fea000383ffff */
.L_x_78:
[----:B--2---:R2:W3:Y:S02]  /*8790*/  SYNCS.PHASECHK.TRANS64.TRYWAIT P1, [R2+URZ+0x210], R4 ;  /* 0x00021004020075a7 */ /* 0x0044e400080211ff */
[----:B---3--:R-:W-:Y:S05]  /*87a0*/  @!P1 NANOSLEEP.SYNCS 0x989680 ;  /* 0x009896800000995d */ /* 0x008fea0003900000 */
[----:B------:R-:W3:Y:S02]  /*87b0*/  @!P1 SYNCS.PHASECHK.TRANS64 P1, [R2+URZ+0x210], R4 ;  /* 0x00021004020095a7 */ /* 0x000ee400080210ff */
[----:B---3--:R-:W-:Y:S05]  /*87c0*/  @!P1 BRA `(.L_x_78) ;  /* 0xfffffffc00f09947 */ /* 0x008fea000383ffff */
[----:B------:R-:W-:Y:S05]  /*87d0*/  BRA `(.L_x_194) ;  /* 0xffffffb400907947 */ /* 0x000fea000383ffff */
.L_x_81:
[----:B------:R-:W-:-:S07]  /*87e0*/  MOV R0, UR4 ;  /* 0x0000000400007c02 */ /* 0x000fce0008000f00 */
.L_x_195:
[----:B--2---:R2:W3:Y:S02]  /*87f0*/  SYNCS.PHASECHK.TRANS64.TRYWAIT P0, [R0+URZ+0x220], R2 ;  /* 0x00022002000075a7 */ /* 0x0044e400080011ff */
[----:B---3--:R-:W-:Y:S05]  /*8800*/  @!P0 NANOSLEEP.SYNCS 0x989680 ;  /* 0x009896800000895d */ /* 0x008fea0003900000 */
[----:B------:R-:W3:Y:S02]  /*8810*/  @!P0 SYNCS.PHASECHK.TRANS64 P0, [R0+URZ+0x220], R2 ;  /* 0x00022002000085a7 */ /* 0x000ee400080010ff */
[----:B---3--:R-:W-:Y:S05]  /*8820*/  @!P0 BRA `(.L_x_195) ;  /* 0xfffffffc00f08947 */ /* 0x008fea000383ffff */
[----:B------:R-:W-:Y:S05]  /*8830*/  BRA `(.L_x_80) ;  /* 0xffffffb400e47947 */ /* 0x000fea000383ffff */
.L_x_88:
[----:B-1----:R1:W2:Y:S02]  /*8840*/  SYNCS.PHASECHK.TRANS64.TRYWAIT P1, [R0+URZ+0x210], R2 ;  /* 0x00021002000075a7 */ /* 0x0022a400080211ff */
[----:B--2---:R-:W-:Y:S05]  /*8850*/  @!P1 NANOSLEEP.SYNCS 0x989680 ;  /* 0x009896800000995d */ /* 0x004fea0003900000 */
[----:B------:R-:W2:Y:S02]  /*8860*/  @!P1 SYNCS.PHASECHK.TRANS64 P1, [R0+URZ+0x210], R2 ;  /* 0x00021002000095a7 */ /* 0x000ea400080210ff */
[----:B--2---:R-:W-:Y:S05]  /*8870*/  @!P1 BRA `(.L_x_88) ;  /* 0xfffffffc00f09947 */ /* 0x004fea000383ffff */
[----:B------:R-:W-:Y:S05]  /*8880*/  BRA `(.L_x_196) ;  /* 0xffffffbc004c7947 */ /* 0x000fea000383ffff */
.L_x_89:
[----:B------:R-:W-:-:S07]  /*8890*/  MOV R2, UR23 ;  /* 0x0000001700027c02 */ /* 0x000fce0008000f00 */
.L_x_197:
[----:B-1----:R1:W2:Y:S02]  /*88a0*/  SYNCS.PHASECHK.TRANS64.TRYWAIT P0, [R2+URZ+0x250], R0 ;  /* 0x00025000020075a7 */ /* 0x0022a400080011ff */
[----:B--2---:R-:W-:Y:S05]  /*88b0*/  @!P0 NANOSLEEP.SYNCS 0x989680 ;  /* 0x009896800000895d */ /* 0x004fea0003900000 */
[----:B------:R-:W2:Y:S02]  /*88c0*/  @!P0 SYNCS.PHASECHK.TRANS64 P0, [R2+URZ+0x250], R0 ;  /* 0x00025000020085a7 */ /* 0x000ea400080010ff */
[----:B--2---:R-:W-:Y:S05]  /*88d0*/  @!P0 BRA `(.L_x_197) ;  /* 0xfffffffc00f08947 */ /* 0x004fea000383ffff */
[----:B------:R-:W-:Y:S05]  /*88e0*/  BRA `(.L_x_198) ;  /* 0xffffffbc00987947 */ /* 0x000fea000383ffff */
.L_x_92:
[----:B------:R-:W-:Y:S07]  /*88f0*/  MOV R0, UR7 ;  /* 0x0000000700007c02 */ /* 0x000fee0008000f00 */
.L_x_199:
[----:B-1----:R1:W2:Y:S02]  /*8900*/  SYNCS.PHASECHK.TRANS64.TRYWAIT P0, [R0+URZ], R2 ;  /* 0x00000002000075a7 */ /* 0x0022a400080011ff */
[----:B--2---:R-:W-:Y:S05]  /*8910*/  @!P0 NANOSLEEP.SYNCS 0x989680 ;  /* 0x009896800000895d */ /* 0x004fea0003900000 */
[----:B------:R-:W2:Y:S02]  /*8920*/  @!P0 SYNCS.PHASECHK.TRANS64 P0, [R0+URZ], R2 ;  /* 0x00000002000085a7 */ /* 0x000ea400080010ff */
[----:B--2---:R-:W-:Y:S05]  /*8930*/  @!P0 BRA `(.L_x_199) ;  /* 0xfffffffc00f08947 */ /* 0x004fea000383ffff */
[----:B------:R-:W-:Y:S05]  /*8940*/  BRA `(.L_x_91) ;  /* 0xffffffbc00b47947 */ /* 0x000fea000383ffff */
.L_x_95:
[----:B------:R-:W-:-:S07]  /*8950*/  MOV R0, UR4 ;  /* 0x0000000400007c02 */ /* 0x000fce0008000f00 */
.L_x_200:
[----:B--2---:R2:W4:Y:S02]  /*8960*/  SYNCS.PHASECHK.TRANS64.TRYWAIT P0, [R0+URZ], R2 ;  /* 0x00000002000075a7 */ /* 0x00452400080011ff */
[----:B----4-:R-:W-:Y:S05]  /*8970*/  @!P0 NANOSLEEP.SYNCS 0x989680 ;  /* 0x009896800000895d */ /* 0x010fea0003900000 */
[----:B------:R-:W4:Y:S02]  /*8980*/  @!P0 SYNCS.PHASECHK.TRANS64 P0, [R0+URZ], R2 ;  /* 0x00000002000085a7 */ /* 0x000f2400080010ff */
[----:B----4-:R-:W-:Y:S05]  /*8990*/  @!P0 BRA `(.L_x_200) ;  /* 0xfffffffc00f08947 */ /* 0x010fea000383ffff */
[----:B------:R-:W-:Y:S05]  /*89a0*/  BRA `(.L_x_201) ;  /* 0xffffffc000687947 */ /* 0x000fea000383ffff */
.L_x_96:
[----:B------:R-:W-:-:S07]  /*89b0*/  MOV R0, UR5 ;  /* 0x0000000500007c02 */ /* 0x000fce0008000f00 */
.L_x_202:
[----:B-1----:R1:W2:Y:S02]  /*89c0*/  SYNCS.PHASECHK.TRANS64.TRYWAIT P0, [R0+URZ], R3 ;  /* 0x00000003000075a7 */ /* 0x0022a400080011ff */
[----:B--2---:R-:W-:Y:S05]  /*89d0*/  @!P0 NANOSLEEP.SYNCS 0x989680 ;  /* 0x009896800000895d */ /* 0x004fea0003900000 */
[----:B------:R-:W2:Y:S02]  /*89e0*/  @!P0 SYNCS.PHASECHK.TRANS64 P0, [R0+URZ], R3 ;  /* 0x00000003000085a7 */ /* 0x000ea400080010ff */
[----:B--2---:R-:W-:Y:S05]  /*89f0*/  @!P0 BRA `(.L_x_202) ;  /* 0xfffffffc00f08947 */ /* 0x004fea000383ffff */
[----:B------:R-:W-:Y:S05]  /*8a00*/  BRA `(.L_x_203) ;  /* 0xffffffc000747947 */ /* 0x000fea000383ffff */
.L_x_97:
[----:B------:R-:W-:-:S07]  /*8a10*/  MOV R0, UR5 ;  /* 0x0000000500007c02 */ /* 0x000fce0008000f00 */
.L_x_204:
[----:B-1----:R1:W2:Y:S02]  /*8a20*/  SYNCS.PHASECHK.TRANS64.TRYWAIT P0, [R0+URZ], R3 ;  /* 0x00000003000075a7 */ /* 0x0022a400080011ff */
[----:B--2---:R-:W-:Y:S05]  /*8a30*/  @!P0 NANOSLEEP.SYNCS 0x989680 ;  /* 0x009896800000895d */ /* 0x004fea0003900000 */
[----:B------:R-:W2:Y:S02]  /*8a40*/  @!P0 SYNCS.PHASECHK.TRANS64 P0, [R0+URZ], R3 ;  /* 0x00000003000085a7 */ /* 0x000ea400080010ff */
[----:B--2---:R-:W-:Y:S05]  /*8a50*/  @!P0 BRA `(.L_x_204) ;  /* 0xfffffffc00f08947 */ /* 0x004fea000383ffff */
[----:B------:R-:W-:Y:S05]  /*8a60*/  BRA `(.L_x_205) ;  /* 0xffffffc000807947 */ /* 0x000fea000383ffff */
.L_x_98:
[----:B-1----:R-:W-:-:S07]  /*8a70*/  MOV R0, UR4 ;  /* 0x0000000400007c02 */ /* 0x002fce0008000f00 */
.L_x_206:
[----:B-1----:R1:W2:Y:S02]  /*8a80*/  SYNCS.PHASECHK.TRANS64.TRYWAIT P0, [R0+URZ], R2 ;  /* 0x00000002000075a7 */ /* 0x0022a400080011ff */
[----:B--2---:R-:W-:Y:S05]  /*8a90*/  @!P0 NANOSLEEP.SYNCS 0x989680 ;  /* 0x009896800000895d */ /* 0x004fea0003900000 */
[----:B------:R-:W2:Y:S02]  /*8aa0*/  @!P0 SYNCS.PHASECHK.TRANS64 P0, [R0+URZ], R2 ;  /* 0x00000002000085a7 */ /* 0x000ea400080010ff */
[----:B--2---:R-:W-:Y:S05]  /*8ab0*/  @!P0 BRA `(.L_x_206) ;  /* 0xfffffffc00f08947 */ /* 0x004fea000383ffff */
[----:B------:R-:W-:Y:S05]  /*8ac0*/  BRA `(.L_x_207) ;  /* 0xffffffc0008c7947 */ /* 0x000fea000383ffff */
.L_x_103:
[----:B-1----:R1:W3:Y:S02]  /*8ad0*/  SYNCS.PHASECHK.TRANS64.TRYWAIT P0, [R3+URZ+0x210], R0 ;  /* 0x00021000030075a7 */ /* 0x0022e400080011ff */
[----:B---3--:R-:W-:Y:S05]  /*8ae0*/  @!P0 NANOSLEEP.SYNCS 0x989680 ;  /* 0x009896800000895d */ /* 0x008fea0003900000 */
[----:B------:R-:W3:Y:S02]  /*8af0*/  @!P0 SYNCS.PHASECHK.TRANS64 P0, [R3+URZ+0x210], R0 ;  /* 0x00021000030085a7 */ /* 0x000ee400080010ff */
[----:B---3--:R-:W-:Y:S05]  /*8b00*/  @!P0 BRA `(.L_x_103) ;  /* 0xfffffffc00f08947 */ /* 0x008fea000383ffff */
[----:B------:R-:W-:Y:S05]  /*8b10*/  BRA `(.L_x_208) ;  /* 0xffffffc400b87947 */ /* 0x000fea000383ffff */
.L_x_106:
[----:B-1----:R-:W-:Y:S07]  /*8b20*/  MOV R0, UR21 ;  /* 0x0000001500007c02 */ /* 0x002fee0008000f00 */
.L_x_209:
[----:B-1----:R1:W3:Y:S02]  /*8b30*/  SYNCS.PHASECHK.TRANS64.TRYWAIT P1, [R0+URZ+0x208], R3 ;  /* 0x00020803000075a7 */ /* 0x0022e400080211ff */
[----:B---3--:R-:W-:Y:S05]  /*8b40*/  @!P1 NANOSLEEP.SYNCS 0x989680 ;  /* 0x009896800000995d */ /* 0x008fea0003900000 */
[----:B------:R-:W3:Y:S02]  /*8b50*/  @!P1 SYNCS.PHASECHK.TRANS64 P1, [R0+URZ+0x208], R3 ;  /* 0x00020803000095a7 */ /* 0x000ee400080210ff */
[----:B---3--:R-:W-:Y:S05]  /*8b60*/  @!P1 BRA `(.L_x_209) ;  /* 0xfffffffc00f09947 */ /* 0x008fea000383ffff */
[----:B------:R-:W-:Y:S05]  /*8b70*/  BRA `(.L_x_105) ;  /* 0xffffffcc002c7947 */ /* 0x000fea000383ffff */
.L_x_109:
[----:B-1----:R-:W-:Y:S07]  /*8b80*/  MOV R0, UR21 ;  /* 0x0000001500007c02 */ /* 0x002fee0008000f00 */
.L_x_210:
[----:B-1----:R1:W3:Y:S02]  /*8b90*/  SYNCS.PHASECHK.TRANS64.TRYWAIT P0, [R0+URZ+0x1f8], R2 ;  /* 0x0001f802000075a7 */ /* 0x0022e400080011ff */
[----:B---3--:R-:W-:Y:S05]  /*8ba0*/  @!P0 NANOSLEEP.SYNCS 0x989680 ;  /* 0x009896800000895d */ /* 0x008fea0003900000 */
[----:B------:R-:W3:Y:S02]  /*8bb0*/  @!P0 SYNCS.PHASECHK.TRANS64 P0, [R0+URZ+0x1f8], R2 ;  /* 0x0001f802000085a7 */ /* 0x000ee400080010ff */
[----:B---3--:R-:W-:Y:S05]  /*8bc0*/  @!P0 BRA `(.L_x_210) ;  /* 0xfffffffc00f08947 */ /* 0x008fea000383ffff */
[----:B------:R-:W-:Y:S05]  /*8bd0*/  BRA `(.L_x_211) ;  /* 0xffffffcc00807947 */ /* 0x000fea000383ffff */
.L_x_112:
[----:B-1----:R1:W2:Y:S02]  /*8be0*/  SYNCS.PHASECHK.TRANS64.TRYWAIT P0, [R8+URZ+0x210], R0 ;  /* 0x00021000080075a7 */ /* 0x0022a400080011ff */
[----:B--2---:R-:W-:Y:S05]  /*8bf0*/  @!P0 NANOSLEEP.SYNCS 0x989680 ;  /* 0x009896800000895d */ /* 0x004fea0003900000 */
[----:B------:R-:W2:Y:S02]  /*8c00*/  @!P0 SYNCS.PHASECHK.TRANS64 P0, [R8+URZ+0x210], R0 ;  /* 0x00021000080085a7 */ /* 0x000ea400080010ff */
[----:B--2---:R-:W-:Y:S05]  /*8c10*/  @!P0 BRA `(.L_x_112) ;  /* 0xfffffffc00f08947 */ /* 0x004fea000383ffff */
[----:B------:R-:W-:Y:S05]  /*8c20*/  BRA `(.L_x_212) ;  /* 0xffffffd000d07947 */ /* 0x000fea000383ffff */
.L_x_118:
[----:B------:R-:W-:Y:S07]  /*8c30*/  MOV R0, UR46 ;  /* 0x0000002e00007c02 */ /* 0x000fee0008000f00 */
.L_x_213:
[----:B-1----:R1:W2:Y:S02]  /*8c40*/  SYNCS.PHASECHK.TRANS64.TRYWAIT P2, [R0+URZ+0x1f0], R4 ;  /* 0x0001f004000075a7 */ /* 0x0022a400080411ff */
[----:B--2---:R-:W-:Y:S05]  /*8c50*/  @!P2 NANOSLEEP.SYNCS 0x989680 ;  /* 0x009896800000a95d */ /* 0x004fea0003900000 */
[----:B------:R-:W2:Y:S02]  /*8c60*/  @!P2 SYNCS.PHASECHK.TRANS64 P2, [R0+URZ+0x1f0], R4 ;  /* 0x0001f0040000a5a7 */ /* 0x000ea400080410ff */
[----:B--2---:R-:W-:Y:S05]  /*8c70*/  @!P2 BRA `(.L_x_213) ;  /* 0xfffffffc00f0a947 */ /* 0x004fea000383ffff */
[----:B------:R-:W-:Y:S05]  /*8c80*/  BRA `(.L_x_117) ;  /* 0xffffffdc00507947 */ /* 0x000fea000383ffff */
.L_x_120:
[----:B-1----:R-:W-:Y:S07]  /*8c90*/  MOV R0, UR47 ;  /* 0x0000002f00007c02 */ /* 0x002fee0008000f00 */
.L_x_214:
[----:B-1----:R1:W4:Y:S02]  /*8ca0*/  SYNCS.PHASECHK.TRANS64.TRYWAIT P0, [R0+URZ+0x230], R3 ;  /* 0x00023003000075a7 */ /* 0x00232400080011ff */
[----:B----4-:R-:W-:Y:S05]  /*8cb0*/  @!P0 NANOSLEEP.SYNCS 0x989680 ;  /* 0x009896800000895d */ /* 0x010fea0003900000 */
[----:B------:R-:W4:Y:S02]  /*8cc0*/  @!P0 SYNCS.PHASECHK.TRANS64 P0, [R0+URZ+0x230], R3 ;  /* 0x00023003000085a7 */ /* 0x000f2400080010ff */
[----:B----4-:R-:W-:Y:S05]  /*8cd0*/  @!P0 BRA `(.L_x_214) ;  /* 0xfffffffc00f08947 */ /* 0x010fea000383ffff */
[----:B------:R-:W-:Y:S05]  /*8ce0*/  BRA `(.L_x_119) ;  /* 0xffffffdc00b47947 */ /* 0x000fea000383ffff */
        .weak           $__internal_0_$__cuda_sm10x_tcgen05_guardrail_trap_col_being_dealloced_not_returned_by_alloc
        .type           $__internal_0_$__cuda_sm10x_tcgen05_guardrail_trap_col_being_dealloced_not_returned_by_alloc,@function
        .size           $__internal_0_$__cuda_sm10x_tcgen05_guardrail_trap_col_being_dealloced_not_returned_by_alloc,($__internal_1_$__cuda_sm10x_tcgen05_guardrail_trap_phase_invalid_during_alloc - $__internal_0_$__cuda_sm10x_tcgen05_guardrail_trap_col_being_dealloced_not_returned_by_alloc)
$__internal_0_$__cuda_sm10x_tcgen05_guardrail_trap_col_being_dealloced_not_returned_by_alloc:
[----:B------:R-:W-:Y:S05]  /*8cf0*/  BPT.TRAP 0x1 ;  /* 0x000000040000795c */ /* 0x000fea0000300000 */
[----:B------:R-:W-:-:S04]  /*8d00*/  HFMA2 R3, -RZ, RZ, 0, 0 ;  /* 0x00000000ff037431 */ /* 0x000fc800000001ff */
[----:B------:R-:W-:Y:S05]  /*8d10*/  RET.REL.NODEC R2 `(_ZN7cutlass13device_kernelINS_4gemm6kernel13GemmUniversalIN4cute5tupleIJiiiiEEENS1_10collective13CollectiveMmaINS1_35MainloopSm100TmaUmmaWarpSpecializedILi31ELi2ELi4ENS5_IJNS4_1CILi2EEENSA_ILi1EEESC_EEEEENS5_IJNSA_ILi64EEENSA_ILi48EEESF_EEENS_12float_e4m3_tENS5_IJlSC_lEEESI_SJ_NS4_8TiledMMAINS4_8MMA_AtomIJNS4_10MMA_TraitsINS4_19SM100_MMA_F8F6F4_SSEJSI_SI_fSF_SG_NS4_17integral_constantINS4_4UMMA5MajorELSQ_0EEESR_NSO_INSP_7ScaleInELSS_0EEEST_EEEEEENS4_6LayoutINS5_IJSC_SC_SC_EEENS5_IJNSA_ILi0EEESY_SY_EEEEENS5_IJNS4_10UnderscoreES11_S11_EEEEENS4_13SM90_TMA_LOADENS4_14ComposedLayoutINS4_7SwizzleILi2ELi4ELi3EEENS4_18smem_ptr_flag_bitsILi8EEENSW_INS5_IJNSA_ILi8EEESF_EEENS5_IJSF_SC_EEEEEEEvNS4_8identityENS4_23SM90_TMA_LOAD_MULTICASTES1E_vS1F_EENS_8epilogue10collective18CollectiveEpilogueINS1I_23Sm100TmaWarpSpecializedILi1ELi1ELi24ELb0ELb0EEEJSH_NS5_IJNSW_ISF_SC_EENSW_ISG_SC_EEEEESI_SJ_SI_SJ_NS1I_6fusion15FusionCallbacksIS1M_NS1Q_17LinearCombinationISI_fSI_fLNS_15FloatRoundStyleE2EEESH_S1P_JEEENS4_5SM1004TMEM4LOAD25SM100_TMEM_LOAD_16dp32b8xES14_NS15_INS16_ILi0ELi4ELi3EEES19_NSW_INS5_IJS1A_NSA_ILi16EEEEEENS5_IJS21_SC_EEEEEEENS4_39AutoVectorizingCopyWithAssumedAlignmentILi128EEENS4_14SM90_TMA_STOREES25_S27_S27_EEEvvEEEEvNT_6ParamsE) ;  /* 0xffffff7002b87950 */ /* 0x000fea0003c3ffff */
        .weak           $__internal_1_$__cuda_sm10x_tcgen05_guardrail_trap_phase_invalid_during_alloc
        .type           $__internal_1_$__cuda_sm10x_tcgen05_guardrail_trap_phase_invalid_during_alloc,@function
        .size           $__internal_1_$__cuda_sm10x_tcgen05_guardrail_trap_phase_invalid_during_alloc,($__internal_2_$__cuda_sm10x_tcgen05_guardrail_trap_unallocated_columns_being_dealloced - $__internal_1_$__cuda_sm10x_tcgen05_guardrail_trap_phase_invalid_during_alloc)
$__internal_1_$__cuda_sm10x_tcgen05_guardrail_trap_phase_invalid_during_alloc:
[----:B------:R-:W-:Y:S05]  /*8d20*/  BPT.TRAP 0x1 ;  /* 0x000000040000795c */ /* 0x000fea0000300000 */
[----:B------:R-:W-:-:S04]  /*8d30*/  MOV R5, 0x0 ;  /* 0x0000000000057802 */ /* 0x000fc80000000f00 */
[----:B------:R-:W-:Y:S05]  /*8d40*/  RET.REL.NODEC R4 `(_ZN7cutlass13device_kernelINS_4gemm6kernel13GemmUniversalIN4cute5tupleIJiiiiEEENS1_10collective13CollectiveMmaINS1_35MainloopSm100TmaUmmaWarpSpecializedILi31ELi2ELi4ENS5_IJNS4_1CILi2EEENSA_ILi1EEESC_EEEEENS5_IJNSA_ILi64EEENSA_ILi48EEESF_EEENS_12float_e4m3_tENS5_IJlSC_lEEESI_SJ_NS4_8TiledMMAINS4_8MMA_AtomIJNS4_10MMA_TraitsINS4_19SM100_MMA_F8F6F4_SSEJSI_SI_fSF_SG_NS4_17integral_constantINS4_4UMMA5MajorELSQ_0EEESR_NSO_INSP_7ScaleInELSS_0EEEST_EEEEEENS4_6LayoutINS5_IJSC_SC_SC_EEENS5_IJNSA_ILi0EEESY_SY_EEEEENS5_IJNS4_10UnderscoreES11_S11_EEEEENS4_13SM90_TMA_LOADENS4_14ComposedLayoutINS4_7SwizzleILi2ELi4ELi3EEENS4_18smem_ptr_flag_bitsILi8EEENSW_INS5_IJNSA_ILi8EEESF_EEENS5_IJSF_SC_EEEEEEEvNS4_8identityENS4_23SM90_TMA_LOAD_MULTICASTES1E_vS1F_EENS_8epilogue10collective18CollectiveEpilogueINS1I_23Sm100TmaWarpSpecializedILi1ELi1ELi24ELb0ELb0EEEJSH_NS5_IJNSW_ISF_SC_EENSW_ISG_SC_EEEEESI_SJ_SI_SJ_NS1I_6fusion15FusionCallbacksIS1M_NS1Q_17LinearCombinationISI_fSI_fLNS_15FloatRoundStyleE2EEESH_S1P_JEEENS4_5SM1004TMEM4LOAD25SM100_TMEM_LOAD_16dp32b8xES14_NS15_INS16_ILi0ELi4ELi3EEES19_NSW_INS5_IJS1A_NSA_ILi16EEEEEENS5_IJS21_SC_EEEEEEENS4_39AutoVectorizingCopyWithAssumedAlignmentILi128EEENS4_14SM90_TMA_STOREES25_S27_S27_EEEvvEEEEvNT_6ParamsE) ;  /* 0xffffff7004ac7950 */ /* 0x000fea0003c3ffff */
        .weak           $__internal_2_$__cuda_sm10x_tcgen05_guardrail_trap_unallocated_columns_being_dealloced
        .type           $__internal_2_$__cuda_sm10x_tcgen05_guardrail_trap_unallocated_columns_being_dealloced,@function
        .size           $__internal_2_$__cuda_sm10x_tcgen05_guardrail_trap_unallocated_columns_being_dealloced,(.L_x_216 - $__internal_2_$__cuda_sm10x_tcgen05_guardrail_trap_unallocated_columns_being_dealloced)
$__internal_2_$__cuda_sm10x_tcgen05_guardrail_trap_unallocated_columns_being_dealloced:
[----:B------:R-:W-:Y:S05]  /*8d50*/  BPT.TRAP 0x1 ;  /* 0x000000040000795c */ /* 0x000fea0000300000 */
[----:B------:R-:W-:-:S04]  /*8d60*/  HFMA2 R3, -RZ, RZ, 0, 0 ;  /* 0x00000000ff037431 */ /* 0x000fc800000001ff */
[----:B------:R-:W-:Y:S05]  /*8d70*/  RET.REL.NODEC R2 `(_ZN7cutlass13device_kernelINS_4gemm6kernel13GemmUniversalIN4cute5tupleIJiiiiEEENS1_10collective13CollectiveMmaINS1_35MainloopSm100TmaUmmaWarpSpecializedILi31ELi2ELi4ENS5_IJNS4_1CILi2EEENSA_ILi1EEESC_EEEEENS5_IJNSA_ILi64EEENSA_ILi48EEESF_EEENS_12float_e4m3_tENS5_IJlSC_lEEESI_SJ_NS4_8TiledMMAINS4_8MMA_AtomIJNS4_10MMA_TraitsINS4_19SM100_MMA_F8F6F4_SSEJSI_SI_fSF_SG_NS4_17integral_constantINS4_4UMMA5MajorELSQ_0EEESR_NSO_INSP_7ScaleInELSS_0EEEST_EEEEEENS4_6LayoutINS5_IJSC_SC_SC_EEENS5_IJNSA_ILi0EEESY_SY_EEEEENS5_IJNS4_10UnderscoreES11_S11_EEEEENS4_13SM90_TMA_LOADENS4_14ComposedLayoutINS4_7SwizzleILi2ELi4ELi3EEENS4_18smem_ptr_flag_bitsILi8EEENSW_INS5_IJNSA_ILi8EEESF_EEENS5_IJSF_SC_EEEEEEEvNS4_8identityENS4_23SM90_TMA_LOAD_MULTICASTES1E_vS1F_EENS_8epilogue10collective18CollectiveEpilogueINS1I_23Sm100TmaWarpSpecializedILi1ELi1ELi24ELb0ELb0EEEJSH_NS5_IJNSW_ISF_SC_EENSW_ISG_SC_EEEEESI_SJ_SI_SJ_NS1I_6fusion15FusionCallbacksIS1M_NS1Q_17LinearCombinationISI_fSI_fLNS_15FloatRoundStyleE2EEESH_S1P_JEEENS4_5SM1004TMEM4LOAD25SM100_TMEM_LOAD_16dp32b8xES14_NS15_INS16_ILi0ELi4ELi3EEES19_NSW_INS5_IJS1A_NSA_ILi16EEEEEENS5_IJS21_SC_EEEEEEENS4_39AutoVectorizingCopyWithAssumedAlignmentILi128EEENS4_14SM90_TMA_STOREES25_S27_S27_EEEvvEEEEvNT_6ParamsE) ;  /* 0xffffff7002a07950 */ /* 0x000fea0003c3ffff */
.L_x_215:
[----:B------:R-:W-:-:S00]  /*8d80*/  BRA `(.L_x_215) ;  /* 0xfffffffc00fc7947 */ /* 0x000fc0000383ffff */
[----:B------:R-:W-:-:S00]  /*8d90*/  NOP ;  /* 0x0000000000007918 */ /* 0x000fc00000000000 */
        /* <DEDUP_REMOVED lines=14> */
.L_x_216:


//--------------------- .nv.global.init           --------------------------
	.section	.nv.global.init,"aw",@progbits
.nv.global.init:
	.type		$str$26,@object
	.size		$str$26,($str$25 - $str$26)
$str$26:
        /*0000*/ 	.byte	0x2f, 0x74, 0x6d, 0x70, 0x2f, 0x63, 0x75, 0x74, 0x6c, 0x61, 0x73, 0x73, 0x5f, 0x73, 0x77, 0x65
        /*0010*/ 	.byte	0x65, 0x70, 0x5f, 0x73, 0x72, 0x63, 0x2f, 0x69, 0x6e, 0x63, 0x6c, 0x75, 0x64, 0x65, 0x2f, 0x63
        /*0020*/ 	.byte	0x75, 0x74, 0x65, 0x2f, 0x61, 0x74, 0x6f, 0x6d, 0x2f, 0x63, 0x6f, 0x70, 0x79, 0x5f, 0x74, 0x72
        /*0030*/ 	.byte	0x61, 0x69, 0x74, 0x73, 0x5f, 0x73, 0x6d, 0x31, 0x30, 0x30, 0x2e, 0x68, 0x70, 0x70, 0x00
	.type		$str$25,@object
	.size		$str$25,(__unnamed_1 - $str$25)
$str$25:
        /*003f*/ 	.byte	0x28, 0x28, 0x75, 0x69, 0x6e, 0x74, 0x33, 0x32, 0x5f, 0x74, 0x28, 0x74, 0x68, 0x72, 0x65, 0x61
        /*004f*/ 	.byte	0x64, 0x49, 0x64, 0x78, 0x2e, 0x78, 0x29, 0x20, 0x2f, 0x20, 0x33, 0x32, 0x29, 0x20, 0x25, 0x20
        /*005f*/ 	.byte	0x34, 0x29, 0x20, 0x3d, 0x3d, 0x20, 0x28, 0x28, 0x28, 0x74, 0x6d, 0x65, 0x6d, 0x5f, 0x61, 0x64
        /*006f*/ 	.byte	0x64, 0x72, 0x20, 0x3e, 0x3e, 0x20, 0x31, 0x36, 0x29, 0x20, 0x2f, 0x20, 0x33, 0x32, 0x29, 0x20
        /*007f*/ 	.byte	0x25, 0x20, 0x34, 0x29, 0x00
	.type		__unnamed_1,@object
	.size		__unnamed_1,(.L_1 - __unnamed_1)
__unnamed_1:
        /*0084*/ 	.byte	0x63, 0x6f, 0x6e, 0x73, 0x74, 0x65, 0x78, 0x70, 0x72, 0x20, 0x76, 0x6f, 0x69, 0x64, 0x20, 0x63
        /* <DEDUP_REMOVED lines=36> */
        /*02d4*/ 	.byte	0x3c, 0x30, 0x3e, 0x3e, 0x3e, 0x3e, 0x5d, 0x00
.L_1:


//--------------------- .nv.shared._ZN7cutlass13device_kernelINS_4gemm6kernel13GemmUniversalIN4cute5tupleIJiiiiEEENS1_10collective13CollectiveMmaINS1_35MainloopSm100TmaUmmaWarpSpecializedILi31ELi2ELi4ENS5_IJNS4_1CILi2EEENSA_ILi1EEESC_EEEEENS5_IJNSA_ILi64EEENSA_ILi48EEESF_EEENS_12float_e4m3_tENS5_IJlSC_lEEESI_SJ_NS4_8TiledMMAINS4_8MMA_AtomIJNS4_10MMA_TraitsINS4_19SM100_MMA_F8F6F4_SSEJSI_SI_fSF_SG_NS4_17integral_constantINS4_4UMMA5MajorELSQ_0EEESR_NSO_INSP_7ScaleInELSS_0EEEST_EEEEEENS4_6LayoutINS5_IJSC_SC_SC_EEENS5_IJNSA_ILi0EEESY_SY_EEEEENS5_IJNS4_10UnderscoreES11_S11_EEEEENS4_13SM90_TMA_LOADENS4_14ComposedLayoutINS4_7SwizzleILi2ELi4ELi3EEENS4_18smem_ptr_flag_bitsILi8EEENSW_INS5_IJNSA_ILi8EEESF_EEENS5_IJSF_SC_EEEEEEEvNS4_8identityENS4_23SM90_TMA_LOAD_MULTICASTES1E_vS1F_EENS_8epilogue10collective18CollectiveEpilogueINS1I_23Sm100TmaWarpSpecializedILi1ELi1ELi24ELb0ELb0EEEJSH_NS5_IJNSW_ISF_SC_EENSW_ISG_SC_EEEEESI_SJ_SI_SJ_NS1I_6fusion15FusionCallbacksIS1M_NS1Q_17LinearCombinationISI_fSI_fLNS_15FloatRoundStyleE2EEESH_S1P_JEEENS4_5SM1004TMEM4LOAD25SM100_TMEM_LOAD_16dp32b8xES14_NS15_INS16_ILi0ELi4ELi3EEES19_NSW_INS5_IJS1A_NSA_ILi16EEEEEENS5_IJS21_SC_EEEEEEENS4_39AutoVectorizingCopyWithAssumedAlignmentILi128EEENS4_14SM90_TMA_STOREES25_S27_S27_EEEvvEEEEvNT_6ParamsE --------------------------
	.section	.nv.shared._ZN7cutlass13device_kernelINS_4gemm6kernel13GemmUniversalIN4cute5tupleIJiiiiEEENS1_10collective13CollectiveMmaINS1_35MainloopSm100TmaUmmaWarpSpecializedILi31ELi2ELi4ENS5_IJNS4_1CILi2EEENSA_ILi1EEESC_EEEEENS5_IJNSA_ILi64EEENSA_ILi48EEESF_EEENS_12float_e4m3_tENS5_IJlSC_lEEESI_SJ_NS4_8TiledMMAINS4_8MMA_AtomIJNS4_10MMA_TraitsINS4_19SM100_MMA_F8F6F4_SSEJSI_SI_fSF_SG_NS4_17integral_constantINS4_4UMMA5MajorELSQ_0EEESR_NSO_INSP_7ScaleInELSS_0EEEST_EEEEEENS4_6LayoutINS5_IJSC_SC_SC_EEENS5_IJNSA_ILi0EEESY_SY_EEEEENS5_IJNS4_10UnderscoreES11_S11_EEEEENS4_13SM90_TMA_LOADENS4_14ComposedLayoutINS4_7SwizzleILi2ELi4ELi3EEENS4_18smem_ptr_flag_bitsILi8EEENSW_INS5_IJNSA_ILi8EEESF_EEENS5_IJSF_SC_EEEEEEEvNS4_8identityENS4_23SM90_TMA_LOAD_MULTICASTES1E_vS1F_EENS_8epilogue10collective18CollectiveEpilogueINS1I_23Sm100TmaWarpSpecializedILi1ELi1ELi24ELb0ELb0EEEJSH_NS5_IJNSW_ISF_SC_EENSW_ISG_SC_EEEEESI_SJ_SI_SJ_NS1I_6fusion15FusionCallbacksIS1M_NS1Q_17LinearCombinationISI_fSI_fLNS_15FloatRoundStyleE2EEESH_S1P_JEEENS4_5SM1004TMEM4LOAD25SM100_TMEM_LOAD_16dp32b8xES14_NS15_INS16_ILi0ELi4ELi3EEES19_NSW_INS5_IJS1A_NSA_ILi16EEEEEENS5_IJS21_SC_EEEEEEENS4_39AutoVectorizingCopyWithAssumedAlignmentILi128EEENS4_14SM90_TMA_STOREES25_S27_S27_EEEvvEEEEvNT_6ParamsE,"aw",@nobits
	.sectionflags	@""
	.align	16
	.zero		1024


//--------------------- .nv.shared.reserved.0     --------------------------
	.section	.nv.shared.reserved.0,"aw",@nobits
	.weak		__nv_reservedSMEM_offset_0_alias
	.size		__nv_reservedSMEM_offset_0_alias, 0, 64
	.other		__nv_reservedSMEM_offset_0_alias,@"STO_CUDA_RESERVED_SHARED STV_DEFAULT"
__nv_reservedSMEM_offset_0_alias:
	.zero		0
.nv.shared.reserved.0:
	.zero		64
	.weak		__nv_reservedSMEM_tcgen05_partition
	.type		__nv_reservedSMEM_tcgen05_partition,@object
	.size		__nv_reservedSMEM_tcgen05_partition,(.L_0 - __nv_reservedSMEM_tcgen05_partition)
__nv_reservedSMEM_tcgen05_partition:
	.zero		32
.L_0:


//--------------------- .nv.global                --------------------------
	.section	.nv.global,"aw",@nobits
.nv.global:
	.type		_ZN40_INTERNAL_f28751ee_4_k_cu_0cb567bf_240384cute1_E,@object
	.size		_ZN40_INTERNAL_f28751ee_4_k_cu_0cb567bf_240384cute1_E,(_ZN40_INTERNAL_f28751ee_4_k_cu_0cb567bf_240384cuda3std3__45__cpo6cbeginE - _ZN40_INTERNAL_f28751ee_4_k_cu_0cb567bf_240384cute1_E)
_ZN40_INTERNAL_f28751ee_4_k_cu_0cb567bf_240384cute1_E:
	.zero		1
	.type		_ZN40_INTERNAL_f28751ee_4_k_cu_0cb567bf_240384cuda3std3__45__cpo6cbeginE,@object
	.size		_ZN40_INTERNAL_f28751ee_4_k_cu_0cb567bf_240384cuda3std3__45__cpo6cbeginE,(_ZN40_INTERNAL_f28751ee_4_k_cu_0cb567bf_240384cuda3std3__48in_placeE - _ZN40_INTERNAL_f28751ee_4_k_cu_0cb567bf_240384cuda3std3__45__cpo6cbeginE)
_ZN40_INTERNAL_f28751ee_4_k_cu_0cb567bf_240384cuda3std3__45__cpo6cbeginE:
	.zero		1
	.type		_ZN40_INTERNAL_f28751ee_4_k_cu_0cb567bf_240384cuda3std3__48in_placeE,@object
	.size		_ZN40_INTERNAL_f28751ee_4_k_cu_0cb567bf_240384cuda3std3__48in_placeE,(_ZN40_INTERNAL_f28751ee_4_k_cu_0cb567bf_240384cuda3std6ranges3__45__cpo9iter_moveE - _ZN40_INTERNAL_f28751ee_4_k_cu_0cb567bf_240384cuda3std3__48in_placeE)
_ZN40_INTERNAL_f28751ee_4_k_cu_0cb567bf_240384cuda3std3__48in_placeE:
	.zero		1
	.type		_ZN40_INTERNAL_f28751ee_4_k_cu_0cb567bf_240384cuda3std6ranges3__45__cpo9iter_moveE,@object
	.size		_ZN40_INTERNAL_f28751ee_4_k_cu_0cb567bf_240384cuda3std6ranges3__45__cpo9iter_moveE,(_ZN40_INTERNAL_f28751ee_4_k_cu_0cb567bf_240384cuda3std3__45__cpo5beginE - _ZN40_INTERNAL_f28751ee_4_k_cu_0cb567bf_240384cuda3std6ranges3__45__cpo9iter_moveE)
_ZN40_INTERNAL_f28751ee_4_k_cu_0cb567bf_240384cuda3std6ranges3__45__cpo9iter_moveE:
	.zero		1
	.type		_ZN40_INTERNAL_f28751ee_4_k_cu_0cb567bf_240384cuda3std3__45__cpo5beginE,@object
	.size		_ZN40_INTERNAL_f28751ee_4_k_cu_0cb567bf_240384cuda3std3__45__cpo5beginE,(_ZN40_INTERNAL_f28751ee_4_k_cu_0cb567bf_240384cuda3std3__442_GLOBAL__N__f28751ee_4_k_cu_0cb567bf_240386ignoreE - _ZN40_INTERNAL_f28751ee_4_k_cu_0cb567bf_240384cuda3std3__45__cpo5beginE)
_ZN40_INTERNAL_f28751ee_4_k_cu_0cb567bf_240384cuda3std3__45__cpo5beginE:
	.zero		1
	.type		_ZN40_INTERNAL_f28751ee_4_k_cu_0cb567bf_240384cuda3std3__442_GLOBAL__N__f28751ee_4_k_cu_0cb567bf_240386ignoreE,@object
	.size		_ZN40_INTERNAL_f28751ee_4_k_cu_0cb567bf_240384cuda3std3__442_GLOBAL__N__f28751ee_4_k_cu_0cb567bf_240386ignoreE,(_ZN40_INTERNAL_f28751ee_4_k_cu_0cb567bf_240384cute7productE - _ZN40_INTERNAL_f28751ee_4_k_cu_0cb567bf_240384cuda3std3__442_GLOBAL__N__f28751ee_4_k_cu_0cb567bf_240386ignoreE)
_ZN40_INTERNAL_f28751ee_4_k_cu_0cb567bf_240384cuda3std3__442_GLOBAL__N__f28751ee_4_k_cu_0cb567bf_240386ignoreE:
	.zero		1
	.type		_ZN40_INTERNAL_f28751ee_4_k_cu_0cb567bf_240384cute7productE,@object
	.size		_ZN40_INTERNAL_f28751ee_4_k_cu_0cb567bf_240384cute7productE,(_ZN40_INTERNAL_f28751ee_4_k_cu_0cb567bf_240384cuda3std3__45__cpo3endE - _ZN40_INTERNAL_f28751ee_4_k_cu_0cb567bf_240384cute7productE)
_ZN40_INTERNAL_f28751ee_4_k_cu_0cb567bf_240384cute7productE:
	.zero		1
	.type		_ZN40_INTERNAL_f28751ee_4_k_cu_0cb567bf_240384cuda3std3__45__cpo3endE,@object
	.size		_ZN40_INTERNAL_f28751ee_4_k_cu_0cb567bf_240384cuda3std3__45__cpo3endE,(_ZN40_INTERNAL_f28751ee_4_k_cu_0cb567bf_240384cuda3std3__419piecewise_constructE - _ZN40_INTERNAL_f28751ee_4_k_cu_0cb567bf_240384cuda3std3__45__cpo3endE)
_ZN40_INTERNAL_f28751ee_4_k_cu_0cb567bf_240384cuda3std3__45__cpo3endE:
	.zero		1
	.type		_ZN40_INTERNAL_f28751ee_4_k_cu_0cb567bf_240384cuda3std3__419piecewise_constructE,@object
	.size		_ZN40_INTERNAL_f28751ee_4_k_cu_0cb567bf_240384cuda3std3__419piecewise_constructE,(_ZN40_INTERNAL_f28751ee_4_k_cu_0cb567bf_240384cuda3std3__45__cpo4cendE - _ZN40_INTERNAL_f28751ee_4_k_cu_0cb567bf_240384cuda3std3__419piecewise_constructE)
_ZN40_INTERNAL_f28751ee_4_k_cu_0cb567bf_240384cuda3std3__419piecewise_constructE:
	.zero		1
	.type		_ZN40_INTERNAL_f28751ee_4_k_cu_0cb567bf_240384cuda3std3__45__cpo4cendE,@object
	.size		_ZN40_INTERNAL_f28751ee_4_k_cu_0cb567bf_240384cuda3std3__45__cpo4cendE,(_ZN40_INTERNAL_f28751ee_4_k_cu_0cb567bf_240384cuda3std6ranges3__45__cpo4swapE - _ZN40_INTERNAL_f28751ee_4_k_cu_0cb567bf_240384cuda3std3__45__cpo4cendE)
_ZN40_INTERNAL_f28751ee_4_k_cu_0cb567bf_240384cuda3std3__45__cpo4cendE:
	.zero		1
	.type		_ZN40_INTERNAL_f28751ee_4_k_cu_0cb567bf_240384cuda3std6ranges3__45__cpo4swapE,@object
	.size		_ZN40_INTERNAL_f28751ee_4_k_cu_0cb567bf_240384cuda3std6ranges3__45__cpo4swapE,(.L_9 - _ZN40_INTERNAL_f28751ee_4_k_cu_0cb567bf_240384cuda3std6ranges3__45__cpo4swapE)
_ZN40_INTERNAL_f28751ee_4_k_cu_0cb567bf_240384cuda3std6ranges3__45__cpo4swapE:
	.zero		1
.L_9:


//--------------------- .nv.constant0._ZN7cutlass13device_kernelINS_4gemm6kernel13GemmUniversalIN4cute5tupleIJiiiiEEENS1_10collective13CollectiveMmaINS1_35MainloopSm100TmaUmmaWarpSpecializedILi31ELi2ELi4ENS5_IJNS4_1CILi2EEENSA_ILi1EEESC_EEEEENS5_IJNSA_ILi64EEENSA_ILi48EEESF_EEENS_12float_e4m3_tENS5_IJlSC_lEEESI_SJ_NS4_8TiledMMAINS4_8MMA_AtomIJNS4_10MMA_TraitsINS4_19SM100_MMA_F8F6F4_SSEJSI_SI_fSF_SG_NS4_17integral_constantINS4_4UMMA5MajorELSQ_0EEESR_NSO_INSP_7ScaleInELSS_0EEEST_EEEEEENS4_6LayoutINS5_IJSC_SC_SC_EEENS5_IJNSA_ILi0EEESY_SY_EEEEENS5_IJNS4_10UnderscoreES11_S11_EEEEENS4_13SM90_TMA_LOADENS4_14ComposedLayoutINS4_7SwizzleILi2ELi4ELi3EEENS4_18smem_ptr_flag_bitsILi8EEENSW_INS5_IJNSA_ILi8EEESF_EEENS5_IJSF_SC_EEEEEEEvNS4_8identityENS4_23SM90_TMA_LOAD_MULTICASTES1E_vS1F_EENS_8epilogue10collective18CollectiveEpilogueINS1I_23Sm100TmaWarpSpecializedILi1ELi1ELi24ELb0ELb0EEEJSH_NS5_IJNSW_ISF_SC_EENSW_ISG_SC_EEEEESI_SJ_SI_SJ_NS1I_6fusion15FusionCallbacksIS1M_NS1Q_17LinearCombinationISI_fSI_fLNS_15FloatRoundStyleE2EEESH_S1P_JEEENS4_5SM1004TMEM4LOAD25SM100_TMEM_LOAD_16dp32b8xES14_NS15_INS16_ILi0ELi4ELi3EEES19_NSW_INS5_IJS1A_NSA_ILi16EEEEEENS5_IJS21_SC_EEEEEEENS4_39AutoVectorizingCopyWithAssumedAlignmentILi128EEENS4_14SM90_TMA_STOREES25_S27_S27_EEEvvEEEEvNT_6ParamsE --------------------------
	.section	.nv.constant0._ZN7cutlass13device_kernelINS_4gemm6kernel13GemmUniversalIN4cute5tupleIJiiiiEEENS1_10collective13CollectiveMmaINS1_35MainloopSm100TmaUmmaWarpSpecializedILi31ELi2ELi4ENS5_IJNS4_1CILi2EEENSA_ILi1EEESC_EEEEENS5_IJNSA_ILi64EEENSA_ILi48EEESF_EEENS_12float_e4m3_tENS5_IJlSC_lEEESI_SJ_NS4_8TiledMMAINS4_8MMA_AtomIJNS4_10MMA_TraitsINS4_19SM100_MMA_F8F6F4_SSEJSI_SI_fSF_SG_NS4_17integral_constantINS4_4UMMA5MajorELSQ_0EEESR_NSO_INSP_7ScaleInELSS_0EEEST_EEEEEENS4_6LayoutINS5_IJSC_SC_SC_EEENS5_IJNSA_ILi0EEESY_SY_EEEEENS5_IJNS4_10UnderscoreES11_S11_EEEEENS4_13SM90_TMA_LOADENS4_14ComposedLayoutINS4_7SwizzleILi2ELi4ELi3EEENS4_18smem_ptr_flag_bitsILi8EEENSW_INS5_IJNSA_ILi8EEESF_EEENS5_IJSF_SC_EEEEEEEvNS4_8identityENS4_23SM90_TMA_LOAD_MULTICASTES1E_vS1F_EENS_8epilogue10collective18CollectiveEpilogueINS1I_23Sm100TmaWarpSpecializedILi1ELi1ELi24ELb0ELb0EEEJSH_NS5_IJNSW_ISF_SC_EENSW_ISG_SC_EEEEESI_SJ_SI_SJ_NS1I_6fusion15FusionCallbacksIS1M_NS1Q_17LinearCombinationISI_fSI_fLNS_15FloatRoundStyleE2EEESH_S1P_JEEENS4_5SM1004TMEM4LOAD25SM100_TMEM_LOAD_16dp32b8xES14_NS15_INS16_ILi0ELi4ELi3EEES19_NSW_INS5_IJS1A_NSA_ILi16EEEEEENS5_IJS21_SC_EEEEEEENS4_39AutoVectorizingCopyWithAssumedAlignmentILi128EEENS4_14SM90_TMA_STOREES25_S27_S27_EEEvvEEEEvNT_6ParamsE,"a",@progbits
	.sectionflags	@""
	.align	4
.nv.constant0._ZN7cutlass13device_kernelINS_4gemm6kernel13GemmUniversalIN4cute5tupleIJiiiiEEENS1_10collective13CollectiveMmaINS1_35MainloopSm100TmaUmmaWarpSpecializedILi31ELi2ELi4ENS5_IJNS4_1CILi2EEENSA_ILi1EEESC_EEEEENS5_IJNSA_ILi64EEENSA_ILi48EEESF_EEENS_12float_e4m3_tENS5_IJlSC_lEEESI_SJ_NS4_8TiledMMAINS4_8MMA_AtomIJNS4_10MMA_TraitsINS4_19SM100_MMA_F8F6F4_SSEJSI_SI_fSF_SG_NS4_17integral_constantINS4_4UMMA5MajorELSQ_0EEESR_NSO_INSP_7ScaleInELSS_0EEEST_EEEEEENS4_6LayoutINS5_IJSC_SC_SC_EEENS5_IJNSA_ILi0EEESY_SY_EEEEENS5_IJNS4_10UnderscoreES11_S11_EEEEENS4_13SM90_TMA_LOADENS4_14ComposedLayoutINS4_7SwizzleILi2ELi4ELi3EEENS4_18smem_ptr_flag_bitsILi8EEENSW_INS5_IJNSA_ILi8EEESF_EEENS5_IJSF_SC_EEEEEEEvNS4_8identityENS4_23SM90_TMA_LOAD_MULTICASTES1E_vS1F_EENS_8epilogue10collective18CollectiveEpilogueINS1I_23Sm100TmaWarpSpecializedILi1ELi1ELi24ELb0ELb0EEEJSH_NS5_IJNSW_ISF_SC_EENSW_ISG_SC_EEEEESI_SJ_SI_SJ_NS1I_6fusion15FusionCallbacksIS1M_NS1Q_17LinearCombinationISI_fSI_fLNS_15FloatRoundStyleE2EEESH_S1P_JEEENS4_5SM1004TMEM4LOAD25SM100_TMEM_LOAD_16dp32b8xES14_NS15_INS16_ILi0ELi4ELi3EEES19_NSW_INS5_IJS1A_NSA_ILi16EEEEEENS5_IJS21_SC_EEEEEEENS4_39AutoVectorizingCopyWithAssumedAlignmentILi128EEENS4_14SM90_TMA_STOREES25_S27_S27_EEEvvEEEEvNT_6ParamsE:
	.zero		2944


//--------------------- SYMBOLS --------------------------

	.type		.nv.reservedSmem.offset0,@object
	.size		.nv.reservedSmem.offset0,0x4
	.type		.nv.reservedSmem.cap,@object
	.size		.nv.reservedSmem.cap,0x4
	.type		__assertfail,@function
